	.target	sm_100a

	.elftype	@"ET_EXEC"


//--------------------- .note.nv.tkinfo           --------------------------
	.section	.note.nv.tkinfo,"",@"SHT_NOTE"
	.sectionflags	@"SHF_NOTE_NV_TKINFO"
	.tkinfo
        /*0018*/ 	.word	0x00000002
        /*0030*/ 	.string	""
        /*0030*/ 	.string	"ptxas"
        /*0030*/ 	.string	"Cuda compilation tools, release 13.0, V13.0.88"
        /*0030*/ 	.string	"Build cuda_13.0.r13.0/compiler.36424714_0"
        /*0030*/ 	.string	"-arch sm_100a -m 64 "



//--------------------- .note.nv.cuinfo           --------------------------
	.section	.note.nv.cuinfo,"",@"SHT_NOTE"
	.sectionflags	@"SHF_NOTE_NV_CUINFO"
        /*0018*/ 	.short	0x0002
        /*001a*/ 	.short	0x0064
        /*001c*/ 	.short	0x0082
	.zero		2


//--------------------- .nv.info                  --------------------------
	.section	.nv.info,"",@"SHT_CUDA_INFO"
	.align	4


	//----- nvinfo : EIATTR_REGCOUNT
	.align		4
        /*0000*/ 	.byte	0x04, 0x2f
        /*0002*/ 	.short	(.L_19 - .L_18)
	.align		4
.L_18:
        /*0004*/ 	.word	index@(_ZN7cutlass13device_kernelINS_4conv6kernel13ConvUniversalINS1_16ConvProblemShapeILNS1_8OperatorE1ELi2EEENS1_10collective14CollectiveConvINS1_47MainloopSm100TmaUmmaWarpSpecializedImplicitGemmILS5_1ELi17ELi2ELi1ELi2EN4cute5tupleIJNSA_1CILi2EEENSC_ILi1EEESE_EEEEENSB_IJNSC_ILi64EEENSC_ILi128EEENSB_IJNSC_ILi32EEEEEEEEENS_6half_tESM_NSA_8TiledMMAINSA_8MMA_AtomIJNSA_20SM100_MMA_F16BF16_SSISM_SM_fLi64ELi128ELNSA_4UMMA5MajorE0ELSR_1ELNSQ_7ScaleInE0ELSS_0EEEEEENSA_6LayoutINSB_IJSE_SE_SE_EEENSB_IJNSC_ILi0EEESX_SX_EEEEENSB_IJNSA_10UnderscoreES10_S10_EEEEENS7_6detail27Sm100ImplicitGemmTileTraitsINSA_20SM90_TMA_LOAD_IM2COLENSA_14ComposedLayoutINSA_7SwizzleILi2ELi4ELi3EEENSA_18smem_ptr_flag_bitsILi16EEENSV_INSB_IJNSC_ILi8EEESJ_EEENSB_IJSJ_SE_EEEEEEEvEENS14_INSA_23SM90_TMA_LOAD_MULTICASTENS16_INS17_ILi3ELi4ELi3EEES1A_NSV_INSB_IJSH_S1B_EEENSB_IJSE_SH_EEEEEEEvEEEENS_8epilogue10collective18CollectiveEpilogueINS1P_23Sm100TmaWarpSpecializedILi4ELi2ELi16ELb1ELb0EEEJSL_NSB_IJNSV_ISH_SE_EENSV_ISJ_SE_EEEEESM_NSB_IJNSB_IJlllEEESE_SX_EEESM_S1Y_NS1P_6fusion15FusionCallbacksIS1T_NS1Z_17LinearCombinationISM_fSM_fLNS_15FloatRoundStyleE2EEESL_S1W_JEEENSA_5SM1004TMEM4LOAD26SM100_TMEM_LOAD_16dp256b4xES15_S1F_NSA_17SM75_U32x4_LDSM_NENSA_21SM90_TMA_STORE_IM2COLES1F_NSA_17SM90_U32x4_STSM_NENSA_39AutoVectorizingCopyWithAssumedAlignmentILi128EEEEEEvvEEEEvNT_6ParamsE)
        /*0008*/ 	.word	0x00000060


	//----- nvinfo : EIATTR_FRAME_SIZE
	.align		4
.L_19:
        /*000c*/ 	.byte	0x04, 0x11
        /*000e*/ 	.short	(.L_21 - .L_20)
	.align		4
.L_20:
        /*0010*/ 	.word	index@($__internal_2_$__cuda_sm10x_tcgen05_guardrail_trap_unallocated_columns_being_dealloced)
        /*0014*/ 	.word	0x00000008


	//----- nvinfo : EIATTR_FRAME_SIZE
	.align		4
.L_21:
        /*0018*/ 	.byte	0x04, 0x11
        /*001a*/ 	.short	(.L_23 - .L_22)
	.align		4
.L_22:
        /*001c*/ 	.word	index@($__internal_1_$__cuda_sm10x_tcgen05_guardrail_trap_phase_invalid_during_alloc)
        /*0020*/ 	.word	0x00000008


	//----- nvinfo : EIATTR_FRAME_SIZE
	.align		4
.L_23:
        /*0024*/ 	.byte	0x04, 0x11
        /*0026*/ 	.short	(.L_25 - .L_24)
	.align		4
.L_24:
        /*0028*/ 	.word	index@($__internal_0_$__cuda_sm10x_tcgen05_guardrail_trap_col_being_dealloced_not_returned_by_alloc)
        /*002c*/ 	.word	0x00000008


	//----- nvinfo : EIATTR_FRAME_SIZE
	.align		4
.L_25:
        /*0030*/ 	.byte	0x04, 0x11
        /*0032*/ 	.short	(.L_27 - .L_26)
	.align		4
.L_26:
        /*0034*/ 	.word	index@(_ZN7cutlass13device_kernelINS_4conv6kernel13ConvUniversalINS1_16ConvProblemShapeILNS1_8OperatorE1ELi2EEENS1_10collective14CollectiveConvINS1_47MainloopSm100TmaUmmaWarpSpecializedImplicitGemmILS5_1ELi17ELi2ELi1ELi2EN4cute5tupleIJNSA_1CILi2EEENSC_ILi1EEESE_EEEEENSB_IJNSC_ILi64EEENSC_ILi128EEENSB_IJNSC_ILi32EEEEEEEEENS_6half_tESM_NSA_8TiledMMAINSA_8MMA_AtomIJNSA_20SM100_MMA_F16BF16_SSISM_SM_fLi64ELi128ELNSA_4UMMA5MajorE0ELSR_1ELNSQ_7ScaleInE0ELSS_0EEEEEENSA_6LayoutINSB_IJSE_SE_SE_EEENSB_IJNSC_ILi0EEESX_SX_EEEEENSB_IJNSA_10UnderscoreES10_S10_EEEEENS7_6detail27Sm100ImplicitGemmTileTraitsINSA_20SM90_TMA_LOAD_IM2COLENSA_14ComposedLayoutINSA_7SwizzleILi2ELi4ELi3EEENSA_18smem_ptr_flag_bitsILi16EEENSV_INSB_IJNSC_ILi8EEESJ_EEENSB_IJSJ_SE_EEEEEEEvEENS14_INSA_23SM90_TMA_LOAD_MULTICASTENS16_INS17_ILi3ELi4ELi3EEES1A_NSV_INSB_IJSH_S1B_EEENSB_IJSE_SH_EEEEEEEvEEEENS_8epilogue10collective18CollectiveEpilogueINS1P_23Sm100TmaWarpSpecializedILi4ELi2ELi16ELb1ELb0EEEJSL_NSB_IJNSV_ISH_SE_EENSV_ISJ_SE_EEEEESM_NSB_IJNSB_IJlllEEESE_SX_EEESM_S1Y_NS1P_6fusion15FusionCallbacksIS1T_NS1Z_17LinearCombinationISM_fSM_fLNS_15FloatRoundStyleE2EEESL_S1W_JEEENSA_5SM1004TMEM4LOAD26SM100_TMEM_LOAD_16dp256b4xES15_S1F_NSA_17SM75_U32x4_LDSM_NENSA_21SM90_TMA_STORE_IM2COLES1F_NSA_17SM90_U32x4_STSM_NENSA_39AutoVectorizingCopyWithAssumedAlignmentILi128EEEEEEvvEEEEvNT_6ParamsE)
        /*0038*/ 	.word	0x00000008


	//----- nvinfo : EIATTR_MIN_STACK_SIZE
	.align		4
.L_27:
        /*003c*/ 	.byte	0x04, 0x12
        /*003e*/ 	.short	(.L_29 - .L_28)
	.align		4
.L_28:
        /*0040*/ 	.word	index@(_ZN7cutlass13device_kernelINS_4conv6kernel13ConvUniversalINS1_16ConvProblemShapeILNS1_8OperatorE1ELi2EEENS1_10collective14CollectiveConvINS1_47MainloopSm100TmaUmmaWarpSpecializedImplicitGemmILS5_1ELi17ELi2ELi1ELi2EN4cute5tupleIJNSA_1CILi2EEENSC_ILi1EEESE_EEEEENSB_IJNSC_ILi64EEENSC_ILi128EEENSB_IJNSC_ILi32EEEEEEEEENS_6half_tESM_NSA_8TiledMMAINSA_8MMA_AtomIJNSA_20SM100_MMA_F16BF16_SSISM_SM_fLi64ELi128ELNSA_4UMMA5MajorE0ELSR_1ELNSQ_7ScaleInE0ELSS_0EEEEEENSA_6LayoutINSB_IJSE_SE_SE_EEENSB_IJNSC_ILi0EEESX_SX_EEEEENSB_IJNSA_10UnderscoreES10_S10_EEEEENS7_6detail27Sm100ImplicitGemmTileTraitsINSA_20SM90_TMA_LOAD_IM2COLENSA_14ComposedLayoutINSA_7SwizzleILi2ELi4ELi3EEENSA_18smem_ptr_flag_bitsILi16EEENSV_INSB_IJNSC_ILi8EEESJ_EEENSB_IJSJ_SE_EEEEEEEvEENS14_INSA_23SM90_TMA_LOAD_MULTICASTENS16_INS17_ILi3ELi4ELi3EEES1A_NSV_INSB_IJSH_S1B_EEENSB_IJSE_SH_EEEEEEEvEEEENS_8epilogue10collective18CollectiveEpilogueINS1P_23Sm100TmaWarpSpecializedILi4ELi2ELi16ELb1ELb0EEEJSL_NSB_IJNSV_ISH_SE_EENSV_ISJ_SE_EEEEESM_NSB_IJNSB_IJlllEEESE_SX_EEESM_S1Y_NS1P_6fusion15FusionCallbacksIS1T_NS1Z_17LinearCombinationISM_fSM_fLNS_15FloatRoundStyleE2EEESL_S1W_JEEENSA_5SM1004TMEM4LOAD26SM100_TMEM_LOAD_16dp256b4xES15_S1F_NSA_17SM75_U32x4_LDSM_NENSA_21SM90_TMA_STORE_IM2COLES1F_NSA_17SM90_U32x4_STSM_NENSA_39AutoVectorizingCopyWithAssumedAlignmentILi128EEEEEEvvEEEEvNT_6ParamsE)
        /*0044*/ 	.word	0x00000008
.L_29:


//--------------------- .nv.compat                --------------------------
	.section	.nv.compat,"",@"SHT_CUDA_COMPAT_INFO"
	.align	4
        /*0000*/ 	.byte	0x02, 0x09, 0x01, 0x00, 0x02, 0x02, 0x02, 0x00, 0x02, 0x05, 0x05, 0x00, 0x03, 0x07, 0x01, 0x01
        /*0010*/ 	.byte	0x02, 0x03, 0x01, 0x00, 0x02, 0x06, 0x01, 0x00, 0x04, 0x0b, 0x08, 0x00, 0x09, 0x00, 0x00, 0x00
        /*0020*/ 	.byte	0x00, 0x00, 0x00, 0x00


//--------------------- .nv.info._ZN7cutlass13device_kernelINS_4conv6kernel13ConvUniversalINS1_16ConvProblemShapeILNS1_8OperatorE1ELi2EEENS1_10collective14CollectiveConvINS1_47MainloopSm100TmaUmmaWarpSpecializedImplicitGemmILS5_1ELi17ELi2ELi1ELi2EN4cute5tupleIJNSA_1CILi2EEENSC_ILi1EEESE_EEEEENSB_IJNSC_ILi64EEENSC_ILi128EEENSB_IJNSC_ILi32EEEEEEEEENS_6half_tESM_NSA_8TiledMMAINSA_8MMA_AtomIJNSA_20SM100_MMA_F16BF16_SSISM_SM_fLi64ELi128ELNSA_4UMMA5MajorE0ELSR_1ELNSQ_7ScaleInE0ELSS_0EEEEEENSA_6LayoutINSB_IJSE_SE_SE_EEENSB_IJNSC_ILi0EEESX_SX_EEEEENSB_IJNSA_10UnderscoreES10_S10_EEEEENS7_6detail27Sm100ImplicitGemmTileTraitsINSA_20SM90_TMA_LOAD_IM2COLENSA_14ComposedLayoutINSA_7SwizzleILi2ELi4ELi3EEENSA_18smem_ptr_flag_bitsILi16EEENSV_INSB_IJNSC_ILi8EEESJ_EEENSB_IJSJ_SE_EEEEEEEvEENS14_INSA_23SM90_TMA_LOAD_MULTICASTENS16_INS17_ILi3ELi4ELi3EEES1A_NSV_INSB_IJSH_S1B_EEENSB_IJSE_SH_EEEEEEEvEEEENS_8epilogue10collective18CollectiveEpilogueINS1P_23Sm100TmaWarpSpecializedILi4ELi2ELi16ELb1ELb0EEEJSL_NSB_IJNSV_ISH_SE_EENSV_ISJ_SE_EEEEESM_NSB_IJNSB_IJlllEEESE_SX_EEESM_S1Y_NS1P_6fusion15FusionCallbacksIS1T_NS1Z_17LinearCombinationISM_fSM_fLNS_15FloatRoundStyleE2EEESL_S1W_JEEENSA_5SM1004TMEM4LOAD26SM100_TMEM_LOAD_16dp256b4xES15_S1F_NSA_17SM75_U32x4_LDSM_NENSA_21SM90_TMA_STORE_IM2COLES1F_NSA_17SM90_U32x4_STSM_NENSA_39AutoVectorizingCopyWithAssumedAlignmentILi128EEEEEEvvEEEEvNT_6ParamsE --------------------------
	.section	.nv.info._ZN7cutlass13device_kernelINS_4conv6kernel13ConvUniversalINS1_16ConvProblemShapeILNS1_8OperatorE1ELi2EEENS1_10collective14CollectiveConvINS1_47MainloopSm100TmaUmmaWarpSpecializedImplicitGemmILS5_1ELi17ELi2ELi1ELi2EN4cute5tupleIJNSA_1CILi2EEENSC_ILi1EEESE_EEEEENSB_IJNSC_ILi64EEENSC_ILi128EEENSB_IJNSC_ILi32EEEEEEEEENS_6half_tESM_NSA_8TiledMMAINSA_8MMA_AtomIJNSA_20SM100_MMA_F16BF16_SSISM_SM_fLi64ELi128ELNSA_4UMMA5MajorE0ELSR_1ELNSQ_7ScaleInE0ELSS_0EEEEEENSA_6LayoutINSB_IJSE_SE_SE_EEENSB_IJNSC_ILi0EEESX_SX_EEEEENSB_IJNSA_10UnderscoreES10_S10_EEEEENS7_6detail27Sm100ImplicitGemmTileTraitsINSA_20SM90_TMA_LOAD_IM2COLENSA_14ComposedLayoutINSA_7SwizzleILi2ELi4ELi3EEENSA_18smem_ptr_flag_bitsILi16EEENSV_INSB_IJNSC_ILi8EEESJ_EEENSB_IJSJ_SE_EEEEEEEvEENS14_INSA_23SM90_TMA_LOAD_MULTICASTENS16_INS17_ILi3ELi4ELi3EEES1A_NSV_INSB_IJSH_S1B_EEENSB_IJSE_SH_EEEEEEEvEEEENS_8epilogue10collective18CollectiveEpilogueINS1P_23Sm100TmaWarpSpecializedILi4ELi2ELi16ELb1ELb0EEEJSL_NSB_IJNSV_ISH_SE_EENSV_ISJ_SE_EEEEESM_NSB_IJNSB_IJlllEEESE_SX_EEESM_S1Y_NS1P_6fusion15FusionCallbacksIS1T_NS1Z_17LinearCombinationISM_fSM_fLNS_15FloatRoundStyleE2EEESL_S1W_JEEENSA_5SM1004TMEM4LOAD26SM100_TMEM_LOAD_16dp256b4xES15_S1F_NSA_17SM75_U32x4_LDSM_NENSA_21SM90_TMA_STORE_IM2COLES1F_NSA_17SM90_U32x4_STSM_NENSA_39AutoVectorizingCopyWithAssumedAlignmentILi128EEEEEEvvEEEEvNT_6ParamsE,"",@"SHT_CUDA_INFO"
	.sectionflags	@""
	.align	4


	//----- nvinfo : EIATTR_CUDA_API_VERSION
	.align		4
        /*0000*/ 	.byte	0x04, 0x37
        /*0002*/ 	.short	(.L_31 - .L_30)
.L_30:
        /*0004*/ 	.word	0x00000082


	//----- nvinfo : EIATTR_KPARAM_INFO
	.align		4
.L_31:
        /*0008*/ 	.byte	0x04, 0x17
        /*000a*/ 	.short	(.L_33 - .L_32)
.L_32:
        /*000c*/ 	.word	0x00000000
        /*0010*/ 	.short	0x0000
        /*0012*/ 	.short	0x0000
        /*0014*/ 	.byte	0x00, 0xf0, 0x01, 0x20


	//----- nvinfo : EIATTR_AT_ENTRY_FRAGMENTS
	.align		4
.L_33:
        /*0018*/ 	.byte	0x04, 0x4f
        /*001a*/ 	.short	(.L_35 - .L_34)


	//   ....[0]....
.L_34:
        /*001c*/ 	.word	0x00000006


	//----- nvinfo : EIATTR_RESERVED_SMEM_USED
	.align		4
.L_35:
        /*0020*/ 	.byte	0x01, 0x41
	.zero		2


	//----- nvinfo : EIATTR_SPARSE_MMA_MASK
	.align		4
        /*0024*/ 	.byte	0x03, 0x50
        /*0026*/ 	.short	0x0000


	//----- nvinfo : EIATTR_TCGEN05_1CTA_USED
	.align		4
        /*0028*/ 	.byte	0x01, 0x51
	.zero		2


	//----- nvinfo : EIATTR_MAXREG_COUNT
	.align		4
        /*002c*/ 	.byte	0x03, 0x1b
        /*002e*/ 	.short	0x00ff


	//----- nvinfo : EIATTR_NUM_BARRIERS
	.align		4
        /*0030*/ 	.byte	0x02, 0x4c
        /*0032*/ 	.byte	0x07
	.zero		1


	//----- nvinfo : EIATTR_EXTERNS
	.align		4
        /*0034*/ 	.byte	0x04, 0x0f
        /*0036*/ 	.short	(.L_37 - .L_36)


	//   ....[0]....
	.align		4
.L_36:
        /*0038*/ 	.word	index@(__assertfail)


	//----- nvinfo : EIATTR_MERCURY_ISA_VERSION
	.align		4
.L_37:
        /*003c*/ 	.byte	0x03, 0x5f
        /*003e*/ 	.short	0x0101


	//----- nvinfo : EIATTR_INT_WARP_WIDE_INSTR_OFFSETS
	.align		4
        /*0040*/ 	.byte	0x04, 0x31
        /*0042*/ 	.short	(.L_39 - .L_38)


	//   ....[0]....
.L_38:
        /*0044*/ 	.word	0x000043b0


	//   ....[1]....
        /*0048*/ 	.word	0x000043d0


	//   ....[2]....
        /*004c*/ 	.word	0x00004400


	//   ....[3]....
        /*0050*/ 	.word	0x00004ed0


	//   ....[4]....
        /*0054*/ 	.word	0x00004ef0


	//   ....[5]....
        /*0058*/ 	.word	0x00005010


	//   ....[6]....
        /*005c*/ 	.word	0x00005030


	//   ....[7]....
        /*0060*/ 	.word	0x000051a0


	//   ....[8]....
        /*0064*/ 	.word	0x000051c0


	//   ....[9]....
        /*0068*/ 	.word	0x00005410


	//   ....[10]....
        /*006c*/ 	.word	0x00005420


	//----- nvinfo : EIATTR_COOP_GROUP_MASK_REGIDS
	.align		4
.L_39:
        /*0070*/ 	.byte	0x04, 0x29
        /*0072*/ 	.short	(.L_41 - .L_40)


	//   ....[0]....
.L_40:
        /*0074*/ 	.word	0xffffffff


	//   ....[1]....
        /*0078*/ 	.word	0xffffffff


	//   ....[2]....
        /*007c*/ 	.word	0xffffffff


	//   ....[3]....
        /*0080*/ 	.word	0xffffffff


	//   ....[4]....
        /*0084*/ 	.word	0xffffffff


	//   ....[5]....
        /*0088*/ 	.word	0xffffffff


	//   ....[6]....
        /*008c*/ 	.word	0xffffffff


	//   ....[7]....
        /*0090*/ 	.word	0xffffffff


	//   ....[8]....
        /*0094*/ 	.word	0xffffffff


	//   ....[9]....
        /*0098*/ 	.word	0xffffffff


	//   ....[10]....
        /*009c*/ 	.word	0xffffffff


	//   ....[11]....
        /*00a0*/ 	.word	0xffffffff


	//   ....[12]....
        /*00a4*/ 	.word	0xffffffff


	//----- nvinfo : EIATTR_COOP_GROUP_INSTR_OFFSETS
	.align		4
.L_41:
        /*00a8*/ 	.byte	0x04, 0x28
        /*00aa*/ 	.short	(.L_43 - .L_42)


	//   ....[0]....
.L_42:
        /*00ac*/ 	.word	0x000000a0


	//   ....[1]....
        /*00b0*/ 	.word	0x000004e0


	//   ....[2]....
        /*00b4*/ 	.word	0x00000840


	//   ....[3]....
        /*00b8*/ 	.word	0x000009e0


	//   ....[4]....
        /*00bc*/ 	.word	0x00000ae0


	//   ....[5]....
        /*00c0*/ 	.word	0x00000c30


	//   ....[6]....
        /*00c4*/ 	.word	0x00000e30


	//   ....[7]....
        /*00c8*/ 	.word	0x000025b0


	//   ....[8]....
        /*00cc*/ 	.word	0x000037e0


	//   ....[9]....
        /*00d0*/ 	.word	0x000039f0


	//   ....[10]....
        /*00d4*/ 	.word	0x00003a20


	//   ....[11]....
        /*00d8*/ 	.word	0x00004290


	//   ....[12]....
        /*00dc*/ 	.word	0x000044d0


	//----- nvinfo : EIATTR_VRC_CTA_INIT_COUNT
	.align		4
.L_43:
        /*00e0*/ 	.byte	0x02, 0x4a
        /*00e2*/ 	.byte	0x80
	.zero		1


	//----- nvinfo : EIATTR_SYSCALL_OFFSETS
	.align		4
        /*00e4*/ 	.byte	0x04, 0x46
        /*00e6*/ 	.short	(.L_45 - .L_44)


	//   ....[0]....
.L_44:
        /*00e8*/ 	.word	0x00006020


	//   ....[1]....
        /*00ec*/ 	.word	0x00006110


	//   ....[2]....
        /*00f0*/ 	.word	0x000068e0


	//   ....[3]....
        /*00f4*/ 	.word	0x000071b0


	//   ....[4]....
        /*00f8*/ 	.word	0x00007a40


	//   ....[5]....
        /*00fc*/ 	.word	0x000082c0


	//----- nvinfo : EIATTR_MBARRIER_INSTR_OFFSETS
	.align		4
.L_45:
        /*0100*/ 	.byte	0x04, 0x39
        /*0102*/ 	.short	(.L_47 - .L_46)


	//   ....[0]....
.L_46:
        /*0104*/ 	.word	0x00000600
        /*0108*/ 	.word	0x000000ff
        /*010c*/ 	.word	0x00000000
        /*0110*/ 	.short	0x0100
        /*0112*/ 	.byte	0x07
	.zero		1


	//   ....[1]....
        /*0114*/ 	.word	0x00000610
        /*0118*/ 	.word	0x000000ff
        /*011c*/ 	.word	0x00000088
        /*0120*/ 	.short	0x0100
        /*0122*/ 	.byte	0x07
	.zero		1


	//   ....[2]....
        /*0124*/ 	.word	0x00000620
        /*0128*/ 	.word	0x000000ff
        /*012c*/ 	.word	0x00000008
        /*0130*/ 	.short	0x0100
        /*0132*/ 	.byte	0x07
	.zero		1


	//   ....[3]....
        /*0134*/ 	.word	0x00000630
        /*0138*/ 	.word	0x000000ff
        /*013c*/ 	.word	0x00000090
        /*0140*/ 	.short	0x0100
        /*0142*/ 	.byte	0x07
	.zero		1


	//   ....[4]....
        /*0144*/ 	.word	0x00000640
        /*0148*/ 	.word	0x000000ff
        /*014c*/ 	.word	0x00000010
        /*0150*/ 	.short	0x0100
        /*0152*/ 	.byte	0x07
	.zero		1


	//   ....[5]....
        /*0154*/ 	.word	0x00000650
        /*0158*/ 	.word	0x000000ff
        /*015c*/ 	.word	0x00000098
        /*0160*/ 	.short	0x0100
        /*0162*/ 	.byte	0x07
	.zero		1


	//   ....[6]....
        /*0164*/ 	.word	0x00000660
        /*0168*/ 	.word	0x000000ff
        /*016c*/ 	.word	0x00000018
        /*0170*/ 	.short	0x0100
        /*0172*/ 	.byte	0x07
	.zero		1


	//   ....[7]....
        /*0174*/ 	.word	0x00000670
        /*0178*/ 	.word	0x000000ff
        /*017c*/ 	.word	0x000000a0
        /*0180*/ 	.short	0x0100
        /*0182*/ 	.byte	0x07
	.zero		1


	//   ....[8]....
        /*0184*/ 	.word	0x00000680
        /*0188*/ 	.word	0x000000ff
        /*018c*/ 	.word	0x00000020
        /*0190*/ 	.short	0x0100
        /*0192*/ 	.byte	0x07
	.zero		1


	//   ....[9]....
        /*0194*/ 	.word	0x00000690
        /*0198*/ 	.word	0x000000ff
        /*019c*/ 	.word	0x000000a8
        /*01a0*/ 	.short	0x0100
        /*01a2*/ 	.byte	0x07
	.zero		1


	//   ....[10]....
        /*01a4*/ 	.word	0x000006a0
        /*01a8*/ 	.word	0x000000ff
        /*01ac*/ 	.word	0x00000028
        /*01b0*/ 	.short	0x0100
        /*01b2*/ 	.byte	0x07
	.zero		1


	//   ....[11]....
        /*01b4*/ 	.word	0x000006b0
        /*01b8*/ 	.word	0x000000ff
        /*01bc*/ 	.word	0x000000b0
        /*01c0*/ 	.short	0x0100
        /*01c2*/ 	.byte	0x07
	.zero		1


	//   ....[12]....
        /*01c4*/ 	.word	0x000006c0
        /*01c8*/ 	.word	0x000000ff
        /*01cc*/ 	.word	0x00000030
        /*01d0*/ 	.short	0x0100
        /*01d2*/ 	.byte	0x07
	.zero		1


	//   ....[13]....
        /*01d4*/ 	.word	0x000006d0
        /*01d8*/ 	.word	0x000000ff
        /*01dc*/ 	.word	0x000000b8
        /*01e0*/ 	.short	0x0100
        /*01e2*/ 	.byte	0x07
	.zero		1


	//   ....[14]....
        /*01e4*/ 	.word	0x000006e0
        /*01e8*/ 	.word	0x000000ff
        /*01ec*/ 	.word	0x00000038
        /*01f0*/ 	.short	0x0100
        /*01f2*/ 	.byte	0x07
	.zero		1


	//   ....[15]....
        /*01f4*/ 	.word	0x000006f0
        /*01f8*/ 	.word	0x000000ff
        /*01fc*/ 	.word	0x000000c0
        /*0200*/ 	.short	0x0100
        /*0202*/ 	.byte	0x07
	.zero		1


	//   ....[16]....
        /*0204*/ 	.word	0x00000700
        /*0208*/ 	.word	0x000000ff
        /*020c*/ 	.word	0x00000040
        /*0210*/ 	.short	0x0100
        /*0212*/ 	.byte	0x07
	.zero		1


	//   ....[17]....
        /*0214*/ 	.word	0x00000710
        /*0218*/ 	.word	0x000000ff
        /*021c*/ 	.word	0x000000c8
        /*0220*/ 	.short	0x0100
        /*0222*/ 	.byte	0x07
	.zero		1


	//   ....[18]....
        /*0224*/ 	.word	0x00000720
        /*0228*/ 	.word	0x000000ff
        /*022c*/ 	.word	0x00000048
        /*0230*/ 	.short	0x0100
        /*0232*/ 	.byte	0x07
	.zero		1


	//   ....[19]....
        /*0234*/ 	.word	0x00000730
        /*0238*/ 	.word	0x000000ff
        /*023c*/ 	.word	0x000000d0
        /*0240*/ 	.short	0x0100
        /*0242*/ 	.byte	0x07
	.zero		1


	//   ....[20]....
        /*0244*/ 	.word	0x00000740
        /*0248*/ 	.word	0x000000ff
        /*024c*/ 	.word	0x00000050
        /*0250*/ 	.short	0x0100
        /*0252*/ 	.byte	0x07
	.zero		1


	//   ....[21]....
        /*0254*/ 	.word	0x00000750
        /*0258*/ 	.word	0x000000ff
        /*025c*/ 	.word	0x000000d8
        /*0260*/ 	.short	0x0100
        /*0262*/ 	.byte	0x07
	.zero		1


	//   ....[22]....
        /*0264*/ 	.word	0x00000760
        /*0268*/ 	.word	0x000000ff
        /*026c*/ 	.word	0x00000058
        /*0270*/ 	.short	0x0100
        /*0272*/ 	.byte	0x07
	.zero		1


	//   ....[23]....
        /*0274*/ 	.word	0x00000770
        /*0278*/ 	.word	0x000000ff
        /*027c*/ 	.word	0x000000e0
        /*0280*/ 	.short	0x0100
        /*0282*/ 	.byte	0x07
	.zero		1


	//   ....[24]....
        /*0284*/ 	.word	0x00000780
        /*0288*/ 	.word	0x000000ff
        /*028c*/ 	.word	0x00000060
        /*0290*/ 	.short	0x0100
        /*0292*/ 	.byte	0x07
	.zero		1


	//   ....[25]....
        /*0294*/ 	.word	0x00000790
        /*0298*/ 	.word	0x000000ff
        /*029c*/ 	.word	0x000000e8
        /*02a0*/ 	.short	0x0100
        /*02a2*/ 	.byte	0x07
	.zero		1


	//   ....[26]....
        /*02a4*/ 	.word	0x000007a0
        /*02a8*/ 	.word	0x000000ff
        /*02ac*/ 	.word	0x00000068
        /*02b0*/ 	.short	0x0100
        /*02b2*/ 	.byte	0x07
	.zero		1


	//   ....[27]....
        /*02b4*/ 	.word	0x000007b0
        /*02b8*/ 	.word	0x000000ff
        /*02bc*/ 	.word	0x000000f0
        /*02c0*/ 	.short	0x0100
        /*02c2*/ 	.byte	0x07
	.zero		1


	//   ....[28]....
        /*02c4*/ 	.word	0x000007c0
        /*02c8*/ 	.word	0x000000ff
        /*02cc*/ 	.word	0x00000070
        /*02d0*/ 	.short	0x0100
        /*02d2*/ 	.byte	0x07
	.zero		1


	//   ....[29]....
        /*02d4*/ 	.word	0x000007d0
        /*02d8*/ 	.word	0x000000ff
        /*02dc*/ 	.word	0x000000f8
        /*02e0*/ 	.short	0x0100
        /*02e2*/ 	.byte	0x07
	.zero		1


	//   ....[30]....
        /*02e4*/ 	.word	0x000007e0
        /*02e8*/ 	.word	0x000000ff
        /*02ec*/ 	.word	0x00000078
        /*02f0*/ 	.short	0x0100
        /*02f2*/ 	.byte	0x07
	.zero		1


	//   ....[31]....
        /*02f4*/ 	.word	0x000007f0
        /*02f8*/ 	.word	0x000000ff
        /*02fc*/ 	.word	0x00000100
        /*0300*/ 	.short	0x0100
        /*0302*/ 	.byte	0x07
	.zero		1


	//   ....[32]....
        /*0304*/ 	.word	0x00000800
        /*0308*/ 	.word	0x000000ff
        /*030c*/ 	.word	0x00000080
        /*0310*/ 	.short	0x0100
        /*0312*/ 	.byte	0x07
	.zero		1


	//   ....[33]....
        /*0314*/ 	.word	0x00000810
        /*0318*/ 	.word	0x000000ff
        /*031c*/ 	.word	0x00000108
        /*0320*/ 	.short	0x0100
        /*0322*/ 	.byte	0x07
	.zero		1


	//   ....[34]....
        /*0324*/ 	.word	0x00000950
        /*0328*/ 	.word	0x000000ff
        /*032c*/ 	.word	0x00000110
        /*0330*/ 	.short	0x0100
        /*0332*/ 	.byte	0x07
	.zero		1


	//   ....[35]....
        /*0334*/ 	.word	0x00000960
        /*0338*/ 	.word	0x000000ff
        /*033c*/ 	.word	0x00000130
        /*0340*/ 	.short	0x0100
        /*0342*/ 	.byte	0x07
	.zero		1


	//   ....[36]....
        /*0344*/ 	.word	0x00000970
        /*0348*/ 	.word	0x000000ff
        /*034c*/ 	.word	0x00000118
        /*0350*/ 	.short	0x0100
        /*0352*/ 	.byte	0x07
	.zero		1


	//   ....[37]....
        /*0354*/ 	.word	0x00000980
        /*0358*/ 	.word	0x000000ff
        /*035c*/ 	.word	0x00000138
        /*0360*/ 	.short	0x0100
        /*0362*/ 	.byte	0x07
	.zero		1


	//   ....[38]....
        /*0364*/ 	.word	0x00000990
        /*0368*/ 	.word	0x000000ff
        /*036c*/ 	.word	0x00000120
        /*0370*/ 	.short	0x0100
        /*0372*/ 	.byte	0x07
	.zero		1


	//   ....[39]....
        /*0374*/ 	.word	0x000009a0
        /*0378*/ 	.word	0x000000ff
        /*037c*/ 	.word	0x00000140
        /*0380*/ 	.short	0x0100
        /*0382*/ 	.byte	0x07
	.zero		1


	//   ....[40]....
        /*0384*/ 	.word	0x000009b0
        /*0388*/ 	.word	0x000000ff
        /*038c*/ 	.word	0x00000128
        /*0390*/ 	.short	0x0100
        /*0392*/ 	.byte	0x07
	.zero		1


	//   ....[41]....
        /*0394*/ 	.word	0x000009c0
        /*0398*/ 	.word	0x000000ff
        /*039c*/ 	.word	0x00000148
        /*03a0*/ 	.short	0x0100
        /*03a2*/ 	.byte	0x07
	.zero		1


	//   ....[42]....
        /*03a4*/ 	.word	0x00000ab0
        /*03a8*/ 	.word	0x000000ff
        /*03ac*/ 	.word	0x00000150
        /*03b0*/ 	.short	0x0100
        /*03b2*/ 	.byte	0x06
	.zero		1


	//   ....[43]....
        /*03b4*/ 	.word	0x00000ac0
        /*03b8*/ 	.word	0x000000ff
        /*03bc*/ 	.word	0x00000158
        /*03c0*/ 	.short	0x0100
        /*03c2*/ 	.byte	0x06
	.zero		1


	//   ....[44]....
        /*03c4*/ 	.word	0x00000c00
        /*03c8*/ 	.word	0x000000ff
        /*03cc*/ 	.word	0x00000160
        /*03d0*/ 	.short	0x0100
        /*03d2*/ 	.byte	0x06
	.zero		1


	//   ....[45]....
        /*03d4*/ 	.word	0x00000c10
        /*03d8*/ 	.word	0x000000ff
        /*03dc*/ 	.word	0x00000168
        /*03e0*/ 	.short	0x0100
        /*03e2*/ 	.byte	0x06
	.zero		1


	//   ....[46]....
        /*03e4*/ 	.word	0x00000d40
        /*03e8*/ 	.word	0x000000ff
        /*03ec*/ 	.word	0x00000170
        /*03f0*/ 	.short	0x0100
        /*03f2*/ 	.byte	0x07
	.zero		1


	//   ....[47]....
        /*03f4*/ 	.word	0x00000d50
        /*03f8*/ 	.word	0x000000ff
        /*03fc*/ 	.word	0x00000180
        /*0400*/ 	.short	0x0100
        /*0402*/ 	.byte	0x07
	.zero		1


	//   ....[48]....
        /*0404*/ 	.word	0x00000d60
        /*0408*/ 	.word	0x000000ff
        /*040c*/ 	.word	0x00000178
        /*0410*/ 	.short	0x0100
        /*0412*/ 	.byte	0x07
	.zero		1


	//   ....[49]....
        /*0414*/ 	.word	0x00000d70
        /*0418*/ 	.word	0x000000ff
        /*041c*/ 	.word	0x00000188
        /*0420*/ 	.short	0x0100
        /*0422*/ 	.byte	0x07
	.zero		1


	//   ....[50]....
        /*0424*/ 	.word	0x00001840
        /*0428*/ 	.word	0x000000ff
        /*042c*/ 	.word	0x00000088
        /*0430*/ 	.short	0x010a
        /*0432*/ 	.byte	0x04
	.zero		1


	//   ....[51]....
        /*0434*/ 	.word	0x00001b00
        /*0438*/ 	.word	0x000000ff
        /*043c*/ 	.word	0x00000088
        /*0440*/ 	.short	0x010a
        /*0442*/ 	.byte	0x11
	.zero		1


	//   ....[52]....
        /*0444*/ 	.word	0x00001c90
        /*0448*/ 	.word	0x000000ff
        /*044c*/ 	.word	0x00000088
        /*0450*/ 	.short	0x010a
        /*0452*/ 	.byte	0x08
	.zero		1


	//   ....[53]....
        /*0454*/ 	.word	0x00001ee0
        /*0458*/ 	.word	0x000000ff
        /*045c*/ 	.word	0x00000158
        /*0460*/ 	.short	0x0101
        /*0462*/ 	.byte	0x1e
	.zero		1


	//   ....[54]....
        /*0464*/ 	.word	0x00001f00
        /*0468*/ 	.word	0x000000ff
        /*046c*/ 	.word	0x00000088
        /*0470*/ 	.short	0x010a
        /*0472*/ 	.byte	0x04
	.zero		1


	//   ....[55]....
        /*0474*/ 	.word	0x000021a0
        /*0478*/ 	.word	0x000000ff
        /*047c*/ 	.word	0x00000088
        /*0480*/ 	.short	0x010a
        /*0482*/ 	.byte	0x19
	.zero		1


	//   ....[56]....
        /*0484*/ 	.word	0x00002330
        /*0488*/ 	.word	0x000000ff
        /*048c*/ 	.word	0x00000088
        /*0490*/ 	.short	0x010a
        /*0492*/ 	.byte	0x08
	.zero		1


	//   ....[57]....
        /*0494*/ 	.word	0x000025c0
        /*0498*/ 	.word	0x000000ff
        /*049c*/ 	.word	0x00000160
        /*04a0*/ 	.short	0x010a
        /*04a2*/ 	.byte	0x1e
	.zero		1


	//   ....[58]....
        /*04a4*/ 	.word	0x00002680
        /*04a8*/ 	.word	0x000000ff
        /*04ac*/ 	.word	0x00000000
        /*04b0*/ 	.short	0x0101
        /*04b2*/ 	.byte	0x04
	.zero		1


	//   ....[59]....
        /*04b4*/ 	.word	0x00002b70
        /*04b8*/ 	.word	0x000000ff
        /*04bc*/ 	.word	0x00000000
        /*04c0*/ 	.short	0x010a
        /*04c2*/ 	.byte	0x04
	.zero		1


	//   ....[60]....
        /*04c4*/ 	.word	0x00002c00
        /*04c8*/ 	.word	0x000000ff
        /*04cc*/ 	.word	0x00000000
        /*04d0*/ 	.short	0x010a
        /*04d2*/ 	.byte	0x04
	.zero		1


	//   ....[61]....
        /*04d4*/ 	.word	0x00002c90
        /*04d8*/ 	.word	0x000000ff
        /*04dc*/ 	.word	0x00000000
        /*04e0*/ 	.short	0x010a
        /*04e2*/ 	.byte	0x04
	.zero		1


	//   ....[62]....
        /*04e4*/ 	.word	0x00002d20
        /*04e8*/ 	.word	0x000000ff
        /*04ec*/ 	.word	0x00000000
        /*04f0*/ 	.short	0x010a
        /*04f2*/ 	.byte	0x04
	.zero		1


	//   ....[63]....
        /*04f4*/ 	.word	0x00002db0
        /*04f8*/ 	.word	0x000000ff
        /*04fc*/ 	.word	0x00000000
        /*0500*/ 	.short	0x010a
        /*0502*/ 	.byte	0x04
	.zero		1


	//   ....[64]....
        /*0504*/ 	.word	0x00002e40
        /*0508*/ 	.word	0x000000ff
        /*050c*/ 	.word	0x00000000
        /*0510*/ 	.short	0x010a
        /*0512*/ 	.byte	0x04
	.zero		1


	//   ....[65]....
        /*0514*/ 	.word	0x00002ed0
        /*0518*/ 	.word	0x000000ff
        /*051c*/ 	.word	0x00000000
        /*0520*/ 	.short	0x010a
        /*0522*/ 	.byte	0x04
	.zero		1


	//   ....[66]....
        /*0524*/ 	.word	0x00002f60
        /*0528*/ 	.word	0x000000ff
        /*052c*/ 	.word	0x00000000
        /*0530*/ 	.short	0x010a
        /*0532*/ 	.byte	0x04
	.zero		1


	//   ....[67]....
        /*0534*/ 	.word	0x00002ff0
        /*0538*/ 	.word	0x000000ff
        /*053c*/ 	.word	0x00000000
        /*0540*/ 	.short	0x010a
        /*0542*/ 	.byte	0x04
	.zero		1


	//   ....[68]....
        /*0544*/ 	.word	0x00003080
        /*0548*/ 	.word	0x000000ff
        /*054c*/ 	.word	0x00000000
        /*0550*/ 	.short	0x010a
        /*0552*/ 	.byte	0x04
	.zero		1


	//   ....[69]....
        /*0554*/ 	.word	0x00003110
        /*0558*/ 	.word	0x000000ff
        /*055c*/ 	.word	0x00000000
        /*0560*/ 	.short	0x010a
        /*0562*/ 	.byte	0x04
	.zero		1


	//   ....[70]....
        /*0564*/ 	.word	0x000031a0
        /*0568*/ 	.word	0x000000ff
        /*056c*/ 	.word	0x00000000
        /*0570*/ 	.short	0x010a
        /*0572*/ 	.byte	0x04
	.zero		1


	//   ....[71]....
        /*0574*/ 	.word	0x00003230
        /*0578*/ 	.word	0x000000ff
        /*057c*/ 	.word	0x00000000
        /*0580*/ 	.short	0x010a
        /*0582*/ 	.byte	0x04
	.zero		1


	//   ....[72]....
        /*0584*/ 	.word	0x000032c0
        /*0588*/ 	.word	0x000000ff
        /*058c*/ 	.word	0x00000000
        /*0590*/ 	.short	0x010a
        /*0592*/ 	.byte	0x04
	.zero		1


	//   ....[73]....
        /*0594*/ 	.word	0x00003350
        /*0598*/ 	.word	0x000000ff
        /*059c*/ 	.word	0x00000000
        /*05a0*/ 	.short	0x010a
        /*05a2*/ 	.byte	0x04
	.zero		1


	//   ....[74]....
        /*05a4*/ 	.word	0x000033e0
        /*05a8*/ 	.word	0x000000ff
        /*05ac*/ 	.word	0x00000000
        /*05b0*/ 	.short	0x010a
        /*05b2*/ 	.byte	0x04
	.zero		1


	//   ....[75]....
        /*05b4*/ 	.word	0x00003480
        /*05b8*/ 	.word	0x00000000
        /*05bc*/ 	.word	0x00000000
        /*05c0*/ 	.short	0x010a
        /*05c2*/ 	.byte	0xff
	.zero		1


	//   ....[76]....
        /*05c4*/ 	.word	0x000035b0
        /*05c8*/ 	.word	0x000000ff
        /*05cc*/ 	.word	0x00000168
        /*05d0*/ 	.short	0x010a
        /*05d2*/ 	.byte	0x2d
	.zero		1


	//   ....[77]....
        /*05d4*/ 	.word	0x00003650
        /*05d8*/ 	.word	0x000000ff
        /*05dc*/ 	.word	0x00000160
        /*05e0*/ 	.short	0x010a
        /*05e2*/ 	.byte	0x2d
	.zero		1


	//   ....[78]....
        /*05e4*/ 	.word	0x000036f0
        /*05e8*/ 	.word	0x000000ff
        /*05ec*/ 	.word	0x00000000
        /*05f0*/ 	.short	0x0101
        /*05f2*/ 	.byte	0x06
	.zero		1


	//   ....[79]....
        /*05f4*/ 	.word	0x00003730
        /*05f8*/ 	.word	0x000000ff
        /*05fc*/ 	.word	0x00000168
        /*0600*/ 	.short	0x0106
        /*0602*/ 	.byte	0x2d
	.zero		1


	//   ....[80]....
        /*0604*/ 	.word	0x00003770
        /*0608*/ 	.word	0x00000000
        /*060c*/ 	.word	0x00000168
        /*0610*/ 	.short	0x010a
        /*0612*/ 	.byte	0xff
	.zero		1


	//   ....[81]....
        /*0614*/ 	.word	0x00003ca0
        /*0618*/ 	.word	0x000000ff
        /*061c*/ 	.word	0x00000160
        /*0620*/ 	.short	0x010a
        /*0622*/ 	.byte	0x06
	.zero		1


	//   ....[82]....
        /*0624*/ 	.word	0x00003d50
        /*0628*/ 	.word	0x000000ff
        /*062c*/ 	.word	0x00000000
        /*0630*/ 	.short	0x0101
        /*0632*/ 	.byte	0x05
	.zero		1


	//   ....[83]....
        /*0634*/ 	.word	0x00003d60
        /*0638*/ 	.word	0x000000ff
        /*063c*/ 	.word	0x00000180
        /*0640*/ 	.short	0x010a
        /*0642*/ 	.byte	0x08
	.zero		1


	//   ....[84]....
        /*0644*/ 	.word	0x00003df0
        /*0648*/ 	.word	0x000000ff
        /*064c*/ 	.word	0x00000000
        /*0650*/ 	.short	0x010a
        /*0652*/ 	.byte	0x04
	.zero		1


	//   ....[85]....
        /*0654*/ 	.word	0x00003e60
        /*0658*/ 	.word	0x000000ff
        /*065c*/ 	.word	0x00000000
        /*0660*/ 	.short	0x010a
        /*0662*/ 	.byte	0x07
	.zero		1


	//   ....[86]....
        /*0664*/ 	.word	0x00003f90
        /*0668*/ 	.word	0x000000ff
        /*066c*/ 	.word	0x00000000
        /*0670*/ 	.short	0x010a
        /*0672*/ 	.byte	0x04
	.zero		1


	//   ....[87]....
        /*0674*/ 	.word	0x000041e0
        /*0678*/ 	.word	0x000000ff
        /*067c*/ 	.word	0x00000000
        /*0680*/ 	.short	0x010a
        /*0682*/ 	.byte	0x05
	.zero		1


	//   ....[88]....
        /*0684*/ 	.word	0x00004270
        /*0688*/ 	.word	0x000000ff
        /*068c*/ 	.word	0x00000000
        /*0690*/ 	.short	0x010a
        /*0692*/ 	.byte	0x07
	.zero		1


	//   ....[89]....
        /*0694*/ 	.word	0x000047a0
        /*0698*/ 	.word	0x000000ff
        /*069c*/ 	.word	0x00000160
        /*06a0*/ 	.short	0x010a
        /*06a2*/ 	.byte	0x0f
	.zero		1


	//   ....[90]....
        /*06a4*/ 	.word	0x00004840
        /*06a8*/ 	.word	0x000000ff
        /*06ac*/ 	.word	0x00000000
        /*06b0*/ 	.short	0x0101
        /*06b2*/ 	.byte	0x0e
	.zero		1


	//   ....[91]....
        /*06b4*/ 	.word	0x00004b60
        /*06b8*/ 	.word	0x000000ff
        /*06bc*/ 	.word	0x00000158
        /*06c0*/ 	.short	0x010a
        /*06c2*/ 	.byte	0x0f
	.zero		1


	//   ....[92]....
        /*06c4*/ 	.word	0x00004d40
        /*06c8*/ 	.word	0x000000ff
        /*06cc*/ 	.word	0x00000130
        /*06d0*/ 	.short	0x010a
        /*06d2*/ 	.byte	0x0f
	.zero		1


	//   ....[93]....
        /*06d4*/ 	.word	0x00004fb0
        /*06d8*/ 	.word	0x000000ff
        /*06dc*/ 	.word	0x00000110
        /*06e0*/ 	.short	0x010b
        /*06e2*/ 	.byte	0x0f
	.zero		1


	//   ....[94]....
        /*06e4*/ 	.word	0x00004fc0
        /*06e8*/ 	.word	0x000000ff
        /*06ec*/ 	.word	0x00000000
        /*06f0*/ 	.short	0x0101
        /*06f2*/ 	.byte	0x1f
	.zero		1


	//   ....[95]....
        /*06f4*/ 	.word	0x00004fe0
        /*06f8*/ 	.word	0x000000ff
        /*06fc*/ 	.word	0x00000138
        /*0700*/ 	.short	0x010a
        /*0702*/ 	.byte	0x0f
	.zero		1


	//   ....[96]....
        /*0704*/ 	.word	0x00005140
        /*0708*/ 	.word	0x000000ff
        /*070c*/ 	.word	0x00000118
        /*0710*/ 	.short	0x010b
        /*0712*/ 	.byte	0x0f
	.zero		1


	//   ....[97]....
        /*0714*/ 	.word	0x00005150
        /*0718*/ 	.word	0x000000ff
        /*071c*/ 	.word	0x00000000
        /*0720*/ 	.short	0x0101
        /*0722*/ 	.byte	0x1e
	.zero		1


	//   ....[98]....
        /*0724*/ 	.word	0x00005160
        /*0728*/ 	.word	0x000000ff
        /*072c*/ 	.word	0x00000140
        /*0730*/ 	.short	0x010a
        /*0732*/ 	.byte	0x0f
	.zero		1


	//   ....[99]....
        /*0734*/ 	.word	0x00005300
        /*0738*/ 	.word	0x000000ff
        /*073c*/ 	.word	0x00000120
        /*0740*/ 	.short	0x010b
        /*0742*/ 	.byte	0x0f
	.zero		1


	//   ....[100]....
        /*0744*/ 	.word	0x00005380
        /*0748*/ 	.word	0x000000ff
        /*074c*/ 	.word	0x00000000
        /*0750*/ 	.short	0x0101
        /*0752*/ 	.byte	0x2d
	.zero		1


	//   ....[101]....
        /*0754*/ 	.word	0x000053b0
        /*0758*/ 	.word	0x000000ff
        /*075c*/ 	.word	0x00000148
        /*0760*/ 	.short	0x010a
        /*0762*/ 	.byte	0x0f
	.zero		1


	//   ....[102]....
        /*0764*/ 	.word	0x00005580
        /*0768*/ 	.word	0x000000ff
        /*076c*/ 	.word	0x00000128
        /*0770*/ 	.short	0x010b
        /*0772*/ 	.byte	0x0f
	.zero		1


	//   ....[103]....
        /*0774*/ 	.word	0x000055a0
        /*0778*/ 	.word	0x000000ff
        /*077c*/ 	.word	0x00000000
        /*0780*/ 	.short	0x0101
        /*0782*/ 	.byte	0x17
	.zero		1


	//   ....[104]....
        /*0784*/ 	.word	0x000055d0
        /*0788*/ 	.word	0x000000ff
        /*078c*/ 	.word	0x00000130
        /*0790*/ 	.short	0x010a
        /*0792*/ 	.byte	0x0f
	.zero		1


	//   ....[105]....
        /*0794*/ 	.word	0x000055f0
        /*0798*/ 	.word	0x000000ff
        /*079c*/ 	.word	0x00000138
        /*07a0*/ 	.short	0x010a
        /*07a2*/ 	.byte	0x0f
	.zero		1


	//   ....[106]....
        /*07a4*/ 	.word	0x00005610
        /*07a8*/ 	.word	0x000000ff
        /*07ac*/ 	.word	0x00000140
        /*07b0*/ 	.short	0x010a
        /*07b2*/ 	.byte	0x0f
	.zero		1


	//   ....[107]....
        /*07b4*/ 	.word	0x00005650
        /*07b8*/ 	.word	0x00000000
        /*07bc*/ 	.word	0x00000148
        /*07c0*/ 	.short	0x010a
        /*07c2*/ 	.byte	0xff
	.zero		1


	//   ....[108]....
        /*07c4*/ 	.word	0x000059e0
        /*07c8*/ 	.word	0x000000ff
        /*07cc*/ 	.word	0x00000160
        /*07d0*/ 	.short	0x010a
        /*07d2*/ 	.byte	0x32
	.zero		1


	//   ....[109]....
        /*07d4*/ 	.word	0x00005b00
        /*07d8*/ 	.word	0x000000ff
        /*07dc*/ 	.word	0x00000000
        /*07e0*/ 	.short	0x0101
        /*07e2*/ 	.byte	0x04
	.zero		1


	//   ....[110]....
        /*07e4*/ 	.word	0x00006570
        /*07e8*/ 	.word	0x000000ff
        /*07ec*/ 	.word	0x00000110
        /*07f0*/ 	.short	0x010a
        /*07f2*/ 	.byte	0x32
	.zero		1


	//   ....[111]....
        /*07f4*/ 	.word	0x00006610
        /*07f8*/ 	.word	0x00000053
        /*07fc*/ 	.word	0x00000170
        /*0800*/ 	.short	0x010a
        /*0802*/ 	.byte	0xff
	.zero		1


	//   ....[112]....
        /*0804*/ 	.word	0x000066e0
        /*0808*/ 	.word	0x000000ff
        /*080c*/ 	.word	0x00000110
        /*0810*/ 	.short	0x010a
        /*0812*/ 	.byte	0x32
	.zero		1


	//   ....[113]....
        /*0814*/ 	.word	0x000067c0
        /*0818*/ 	.word	0x00000053
        /*081c*/ 	.word	0x00000170
        /*0820*/ 	.short	0x010a
        /*0822*/ 	.byte	0xff
	.zero		1


	//   ....[114]....
        /*0824*/ 	.word	0x00006f10
        /*0828*/ 	.word	0x00000000
        /*082c*/ 	.word	0x00000000
        /*0830*/ 	.short	0x0101
        /*0832*/ 	.byte	0xff
	.zero		1


	//   ....[115]....
        /*0834*/ 	.word	0x00006f20
        /*0838*/ 	.word	0x00000004
        /*083c*/ 	.word	0x00000110
        /*0840*/ 	.short	0x010a
        /*0842*/ 	.byte	0xff
	.zero		1


	//   ....[116]....
        /*0844*/ 	.word	0x00006fe0
        /*0848*/ 	.word	0x00000004
        /*084c*/ 	.word	0x00000110
        /*0850*/ 	.short	0x010a
        /*0852*/ 	.byte	0xff
	.zero		1


	//   ....[117]....
        /*0854*/ 	.word	0x000077a0
        /*0858*/ 	.word	0x0000005d
        /*085c*/ 	.word	0x00000000
        /*0860*/ 	.short	0x0101
        /*0862*/ 	.byte	0xff
	.zero		1


	//   ....[118]....
        /*0864*/ 	.word	0x000077c0
        /*0868*/ 	.word	0x00000010
        /*086c*/ 	.word	0x00000110
        /*0870*/ 	.short	0x010a
        /*0872*/ 	.byte	0xff
	.zero		1


	//   ....[119]....
        /*0874*/ 	.word	0x00007870
        /*0878*/ 	.word	0x00000010
        /*087c*/ 	.word	0x00000110
        /*0880*/ 	.short	0x010a
        /*0882*/ 	.byte	0xff
	.zero		1


	//   ....[120]....
        /*0884*/ 	.word	0x00008020
        /*0888*/ 	.word	0x0000005d
        /*088c*/ 	.word	0x00000000
        /*0890*/ 	.short	0x0101
        /*0892*/ 	.byte	0xff
	.zero		1


	//   ....[121]....
        /*0894*/ 	.word	0x00008040
        /*0898*/ 	.word	0x00000011
        /*089c*/ 	.word	0x00000110
        /*08a0*/ 	.short	0x010a
        /*08a2*/ 	.byte	0xff
	.zero		1


	//   ....[122]....
        /*08a4*/ 	.word	0x000080f0
        /*08a8*/ 	.word	0x00000011
        /*08ac*/ 	.word	0x00000110
        /*08b0*/ 	.short	0x010a
        /*08b2*/ 	.byte	0xff
	.zero		1


	//   ....[123]....
        /*08b4*/ 	.word	0x00008430
        /*08b8*/ 	.word	0x000000ff
        /*08bc*/ 	.word	0x00000000
        /*08c0*/ 	.short	0x0101
        /*08c2*/ 	.byte	0x05
	.zero		1


	//   ....[124]....
        /*08c4*/ 	.word	0x00008900
        /*08c8*/ 	.word	0x00000003
        /*08cc*/ 	.word	0x00000000
        /*08d0*/ 	.short	0x0101
        /*08d2*/ 	.byte	0xff
	.zero		1


	//   ....[125]....
        /*08d4*/ 	.word	0x00008b40
        /*08d8*/ 	.word	0x000000ff
        /*08dc*/ 	.word	0x00000000
        /*08e0*/ 	.short	0x0101
        /*08e2*/ 	.byte	0x04
	.zero		1


	//   ....[126]....
        /*08e4*/ 	.word	0x00008b70
        /*08e8*/ 	.word	0x00000002
        /*08ec*/ 	.word	0x00000088
        /*08f0*/ 	.short	0x010a
        /*08f2*/ 	.byte	0xff
	.zero		1


	//   ....[127]....
        /*08f4*/ 	.word	0x00008bd0
        /*08f8*/ 	.word	0x00000002
        /*08fc*/ 	.word	0x00000088
        /*0900*/ 	.short	0x010a
        /*0902*/ 	.byte	0xff
	.zero		1


	//   ....[128]....
        /*0904*/ 	.word	0x00008c30
        /*0908*/ 	.word	0x00000002
        /*090c*/ 	.word	0x00000160
        /*0910*/ 	.short	0x010a
        /*0912*/ 	.byte	0xff
	.zero		1


	//   ....[129]....
        /*0914*/ 	.word	0x00008c90
        /*0918*/ 	.word	0x00000000
        /*091c*/ 	.word	0x00000000
        /*0920*/ 	.short	0x010a
        /*0922*/ 	.byte	0xff
	.zero		1


	//   ....[130]....
        /*0924*/ 	.word	0x00008cf0
        /*0928*/ 	.word	0x00000000
        /*092c*/ 	.word	0x00000000
        /*0930*/ 	.short	0x010a
        /*0932*/ 	.byte	0xff
	.zero		1


	//   ....[131]....
        /*0934*/ 	.word	0x00008d50
        /*0938*/ 	.word	0x00000000
        /*093c*/ 	.word	0x00000000
        /*0940*/ 	.short	0x010a
        /*0942*/ 	.byte	0xff
	.zero		1


	//   ....[132]....
        /*0944*/ 	.word	0x00008db0
        /*0948*/ 	.word	0x00000000
        /*094c*/ 	.word	0x00000000
        /*0950*/ 	.short	0x010a
        /*0952*/ 	.byte	0xff
	.zero		1


	//   ....[133]....
        /*0954*/ 	.word	0x00008e10
        /*0958*/ 	.word	0x00000000
        /*095c*/ 	.word	0x00000000
        /*0960*/ 	.short	0x010a
        /*0962*/ 	.byte	0xff
	.zero		1


	//   ....[134]....
        /*0964*/ 	.word	0x00008e70
        /*0968*/ 	.word	0x00000000
        /*096c*/ 	.word	0x00000000
        /*0970*/ 	.short	0x010a
        /*0972*/ 	.byte	0xff
	.zero		1


	//   ....[135]....
        /*0974*/ 	.word	0x00008ed0
        /*0978*/ 	.word	0x00000000
        /*097c*/ 	.word	0x00000000
        /*0980*/ 	.short	0x010a
        /*0982*/ 	.byte	0xff
	.zero		1


	//   ....[136]....
        /*0984*/ 	.word	0x00008f30
        /*0988*/ 	.word	0x00000000
        /*098c*/ 	.word	0x00000000
        /*0990*/ 	.short	0x010a
        /*0992*/ 	.byte	0xff
	.zero		1


	//   ....[137]....
        /*0994*/ 	.word	0x00008f90
        /*0998*/ 	.word	0x00000000
        /*099c*/ 	.word	0x00000000
        /*09a0*/ 	.short	0x010a
        /*09a2*/ 	.byte	0xff
	.zero		1


	//   ....[138]....
        /*09a4*/ 	.word	0x00008ff0
        /*09a8*/ 	.word	0x00000000
        /*09ac*/ 	.word	0x00000000
        /*09b0*/ 	.short	0x010a
        /*09b2*/ 	.byte	0xff
	.zero		1


	//   ....[139]....
        /*09b4*/ 	.word	0x00009050
        /*09b8*/ 	.word	0x00000000
        /*09bc*/ 	.word	0x00000000
        /*09c0*/ 	.short	0x010a
        /*09c2*/ 	.byte	0xff
	.zero		1


	//   ....[140]....
        /*09c4*/ 	.word	0x000090b0
        /*09c8*/ 	.word	0x00000000
        /*09cc*/ 	.word	0x00000000
        /*09d0*/ 	.short	0x010a
        /*09d2*/ 	.byte	0xff
	.zero		1


	//   ....[141]....
        /*09d4*/ 	.word	0x00009110
        /*09d8*/ 	.word	0x00000000
        /*09dc*/ 	.word	0x00000000
        /*09e0*/ 	.short	0x010a
        /*09e2*/ 	.byte	0xff
	.zero		1


	//   ....[142]....
        /*09e4*/ 	.word	0x00009170
        /*09e8*/ 	.word	0x00000000
        /*09ec*/ 	.word	0x00000000
        /*09f0*/ 	.short	0x010a
        /*09f2*/ 	.byte	0xff
	.zero		1


	//   ....[143]....
        /*09f4*/ 	.word	0x000091d0
        /*09f8*/ 	.word	0x00000000
        /*09fc*/ 	.word	0x00000000
        /*0a00*/ 	.short	0x010a
        /*0a02*/ 	.byte	0xff
	.zero		1


	//   ....[144]....
        /*0a04*/ 	.word	0x00009230
        /*0a08*/ 	.word	0x00000000
        /*0a0c*/ 	.word	0x00000000
        /*0a10*/ 	.short	0x010a
        /*0a12*/ 	.byte	0xff
	.zero		1


	//   ....[145]....
        /*0a14*/ 	.word	0x00009290
        /*0a18*/ 	.word	0x00000004
        /*0a1c*/ 	.word	0x00000168
        /*0a20*/ 	.short	0x010a
        /*0a22*/ 	.byte	0xff
	.zero		1


	//   ....[146]....
        /*0a24*/ 	.word	0x000092f0
        /*0a28*/ 	.word	0x00000004
        /*0a2c*/ 	.word	0x00000160
        /*0a30*/ 	.short	0x010a
        /*0a32*/ 	.byte	0xff
	.zero		1


	//   ....[147]....
        /*0a34*/ 	.word	0x00009350
        /*0a38*/ 	.word	0x00000000
        /*0a3c*/ 	.word	0x00000160
        /*0a40*/ 	.short	0x010a
        /*0a42*/ 	.byte	0xff
	.zero		1


	//   ....[148]....
        /*0a44*/ 	.word	0x000093b0
        /*0a48*/ 	.word	0x00000005
        /*0a4c*/ 	.word	0x00000180
        /*0a50*/ 	.short	0x010a
        /*0a52*/ 	.byte	0xff
	.zero		1


	//   ....[149]....
        /*0a54*/ 	.word	0x00009410
        /*0a58*/ 	.word	0x00000000
        /*0a5c*/ 	.word	0x00000000
        /*0a60*/ 	.short	0x010a
        /*0a62*/ 	.byte	0xff
	.zero		1


	//   ....[150]....
        /*0a64*/ 	.word	0x00009470
        /*0a68*/ 	.word	0x00000000
        /*0a6c*/ 	.word	0x00000000
        /*0a70*/ 	.short	0x010a
        /*0a72*/ 	.byte	0xff
	.zero		1


	//   ....[151]....
        /*0a74*/ 	.word	0x000094d0
        /*0a78*/ 	.word	0x00000000
        /*0a7c*/ 	.word	0x00000000
        /*0a80*/ 	.short	0x010a
        /*0a82*/ 	.byte	0xff
	.zero		1


	//   ....[152]....
        /*0a84*/ 	.word	0x00009530
        /*0a88*/ 	.word	0x00000000
        /*0a8c*/ 	.word	0x00000160
        /*0a90*/ 	.short	0x010a
        /*0a92*/ 	.byte	0xff
	.zero		1


	//   ....[153]....
        /*0a94*/ 	.word	0x00009590
        /*0a98*/ 	.word	0x00000000
        /*0a9c*/ 	.word	0x00000158
        /*0aa0*/ 	.short	0x010a
        /*0aa2*/ 	.byte	0xff
	.zero		1


	//   ....[154]....
        /*0aa4*/ 	.word	0x000095f0
        /*0aa8*/ 	.word	0x00000003
        /*0aac*/ 	.word	0x00000130
        /*0ab0*/ 	.short	0x010a
        /*0ab2*/ 	.byte	0xff
	.zero		1


	//   ....[155]....
        /*0ab4*/ 	.word	0x00009650
        /*0ab8*/ 	.word	0x00000003
        /*0abc*/ 	.word	0x00000138
        /*0ac0*/ 	.short	0x010a
        /*0ac2*/ 	.byte	0xff
	.zero		1


	//   ....[156]....
        /*0ac4*/ 	.word	0x000096b0
        /*0ac8*/ 	.word	0x00000003
        /*0acc*/ 	.word	0x00000140
        /*0ad0*/ 	.short	0x010a
        /*0ad2*/ 	.byte	0xff
	.zero		1


	//   ....[157]....
        /*0ad4*/ 	.word	0x00009710
        /*0ad8*/ 	.word	0x00000003
        /*0adc*/ 	.word	0x00000148
        /*0ae0*/ 	.short	0x010a
        /*0ae2*/ 	.byte	0xff
	.zero		1


	//   ....[158]....
        /*0ae4*/ 	.word	0x00009770
        /*0ae8*/ 	.word	0x00000000
        /*0aec*/ 	.word	0x00000130
        /*0af0*/ 	.short	0x010a
        /*0af2*/ 	.byte	0xff
	.zero		1


	//   ....[159]....
        /*0af4*/ 	.word	0x000097d0
        /*0af8*/ 	.word	0x00000000
        /*0afc*/ 	.word	0x00000138
        /*0b00*/ 	.short	0x010a
        /*0b02*/ 	.byte	0xff
	.zero		1


	//   ....[160]....
        /*0b04*/ 	.word	0x00009830
        /*0b08*/ 	.word	0x00000000
        /*0b0c*/ 	.word	0x00000140
        /*0b10*/ 	.short	0x010a
        /*0b12*/ 	.byte	0xff
	.zero		1


	//   ....[161]....
        /*0b14*/ 	.word	0x00009890
        /*0b18*/ 	.word	0x00000000
        /*0b1c*/ 	.word	0x00000160
        /*0b20*/ 	.short	0x010a
        /*0b22*/ 	.byte	0xff
	.zero		1


	//   ....[162]....
        /*0b24*/ 	.word	0x000098f0
        /*0b28*/ 	.word	0x00000002
        /*0b2c*/ 	.word	0x00000110
        /*0b30*/ 	.short	0x010a
        /*0b32*/ 	.byte	0xff
	.zero		1


	//   ....[163]....
        /*0b34*/ 	.word	0x00009940
        /*0b38*/ 	.word	0x00000053
        /*0b3c*/ 	.word	0x00000170
        /*0b40*/ 	.short	0x010a
        /*0b42*/ 	.byte	0xff
	.zero		1


	//   ....[164]....
        /*0b44*/ 	.word	0x00009990
        /*0b48*/ 	.word	0x00000004
        /*0b4c*/ 	.word	0x00000110
        /*0b50*/ 	.short	0x010a
        /*0b52*/ 	.byte	0xff
	.zero		1


	//   ....[165]....
        /*0b54*/ 	.word	0x000099e0
        /*0b58*/ 	.word	0x00000010
        /*0b5c*/ 	.word	0x00000110
        /*0b60*/ 	.short	0x010a
        /*0b62*/ 	.byte	0xff
	.zero		1


	//   ....[166]....
        /*0b64*/ 	.word	0x00009a30
        /*0b68*/ 	.word	0x00000011
        /*0b6c*/ 	.word	0x00000110
        /*0b70*/ 	.short	0x010a
        /*0b72*/ 	.byte	0xff
	.zero		1


	//----- nvinfo : EIATTR_NUM_MBARRIERS
	.align		4
.L_47:
        /*0b74*/ 	.byte	0x03, 0x38
        /*0b76*/ 	.short	0x0032


	//----- nvinfo : EIATTR_EXIT_INSTR_OFFSETS
	.align		4
        /*0b78*/ 	.byte	0x04, 0x1c
        /*0b7a*/ 	.short	(.L_49 - .L_48)


	//   ....[0]....
.L_48:
        /*0b7c*/ 	.word	0x000034b0


	//   ....[1]....
        /*0b80*/ 	.word	0x00003740


	//   ....[2]....
        /*0b84*/ 	.word	0x000037a0


	//   ....[3]....
        /*0b88*/ 	.word	0x000044e0


	//   ....[4]....
        /*0b8c*/ 	.word	0x00005680


	//   ....[5]....
        /*0b90*/ 	.word	0x000056c0


	//   ....[6]....
        /*0b94*/ 	.word	0x00008a30


	//   ....[7]....
        /*0b98*/ 	.word	0x00008ab0


	//   ....[8]....
        /*0b9c*/ 	.word	0x00008ae0


	//   ....[9]....
        /*0ba0*/ 	.word	0x00008b50


	//----- nvinfo : EIATTR_MAX_THREADS
	.align		4
.L_49:
        /*0ba4*/ 	.byte	0x04, 0x05
        /*0ba6*/ 	.short	(.L_51 - .L_50)
.L_50:
        /*0ba8*/ 	.word	0x00000100
        /*0bac*/ 	.word	0x00000001
        /*0bb0*/ 	.word	0x00000001


	//----- nvinfo : EIATTR_CRS_STACK_SIZE
	.align		4
.L_51:
        /*0bb4*/ 	.byte	0x04, 0x1e
        /*0bb6*/ 	.short	(.L_53 - .L_52)
.L_52:
        /*0bb8*/ 	.word	0x00000000


	//----- nvinfo : EIATTR_CBANK_PARAM_SIZE
	.align		4
.L_53:
        /*0bbc*/ 	.byte	0x03, 0x19
        /*0bbe*/ 	.short	0x0800


	//----- nvinfo : EIATTR_PARAM_CBANK
	.align		4
        /*0bc0*/ 	.byte	0x04, 0x0a
        /*0bc2*/ 	.short	(.L_55 - .L_54)
	.align		4
.L_54:
        /*0bc4*/ 	.word	index@(.nv.constant0._ZN7cutlass13device_kernelINS_4conv6kernel13ConvUniversalINS1_16ConvProblemShapeILNS1_8OperatorE1ELi2EEENS1_10collective14CollectiveConvINS1_47MainloopSm100TmaUmmaWarpSpecializedImplicitGemmILS5_1ELi17ELi2ELi1ELi2EN4cute5tupleIJNSA_1CILi2EEENSC_ILi1EEESE_EEEEENSB_IJNSC_ILi64EEENSC_ILi128EEENSB_IJNSC_ILi32EEEEEEEEENS_6half_tESM_NSA_8TiledMMAINSA_8MMA_AtomIJNSA_20SM100_MMA_F16BF16_SSISM_SM_fLi64ELi128ELNSA_4UMMA5MajorE0ELSR_1ELNSQ_7ScaleInE0ELSS_0EEEEEENSA_6LayoutINSB_IJSE_SE_SE_EEENSB_IJNSC_ILi0EEESX_SX_EEEEENSB_IJNSA_10UnderscoreES10_S10_EEEEENS7_6detail27Sm100ImplicitGemmTileTraitsINSA_20SM90_TMA_LOAD_IM2COLENSA_14ComposedLayoutINSA_7SwizzleILi2ELi4ELi3EEENSA_18smem_ptr_flag_bitsILi16EEENSV_INSB_IJNSC_ILi8EEESJ_EEENSB_IJSJ_SE_EEEEEEEvEENS14_INSA_23SM90_TMA_LOAD_MULTICASTENS16_INS17_ILi3ELi4ELi3EEES1A_NSV_INSB_IJSH_S1B_EEENSB_IJSE_SH_EEEEEEEvEEEENS_8epilogue10collective18CollectiveEpilogueINS1P_23Sm100TmaWarpSpecializedILi4ELi2ELi16ELb1ELb0EEEJSL_NSB_IJNSV_ISH_SE_EENSV_ISJ_SE_EEEEESM_NSB_IJNSB_IJlllEEESE_SX_EEESM_S1Y_NS1P_6fusion15FusionCallbacksIS1T_NS1Z_17LinearCombinationISM_fSM_fLNS_15FloatRoundStyleE2EEESL_S1W_JEEENSA_5SM1004TMEM4LOAD26SM100_TMEM_LOAD_16dp256b4xES15_S1F_NSA_17SM75_U32x4_LDSM_NENSA_21SM90_TMA_STORE_IM2COLES1F_NSA_17SM90_U32x4_STSM_NENSA_39AutoVectorizingCopyWithAssumedAlignmentILi128EEEEEEvvEEEEvNT_6ParamsE)
        /*0bc8*/ 	.short	0x0380
        /*0bca*/ 	.short	0x0800


	//----- nvinfo : EIATTR_SW_WAR
	.align		4
.L_55:
        /*0bcc*/ 	.byte	0x04, 0x36
        /*0bce*/ 	.short	(.L_57 - .L_56)
.L_56:
        /*0bd0*/ 	.word	0x00000008
.L_57:


//--------------------- .nv.callgraph             --------------------------
	.section	.nv.callgraph,"",@"SHT_CUDA_CALLGRAPH"
	.align	4
	.sectionentsize	8
	.align		4
        /*0000*/ 	.word	0x00000000
	.align		4
        /*0004*/ 	.word	0xffffffff
	.align		4
        /*0008*/ 	.word	index@(_ZN7cutlass13device_kernelINS_4conv6kernel13ConvUniversalINS1_16ConvProblemShapeILNS1_8OperatorE1ELi2EEENS1_10collective14CollectiveConvINS1_47MainloopSm100TmaUmmaWarpSpecializedImplicitGemmILS5_1ELi17ELi2ELi1ELi2EN4cute5tupleIJNSA_1CILi2EEENSC_ILi1EEESE_EEEEENSB_IJNSC_ILi64EEENSC_ILi128EEENSB_IJNSC_ILi32EEEEEEEEENS_6half_tESM_NSA_8TiledMMAINSA_8MMA_AtomIJNSA_20SM100_MMA_F16BF16_SSISM_SM_fLi64ELi128ELNSA_4UMMA5MajorE0ELSR_1ELNSQ_7ScaleInE0ELSS_0EEEEEENSA_6LayoutINSB_IJSE_SE_SE_EEENSB_IJNSC_ILi0EEESX_SX_EEEEENSB_IJNSA_10UnderscoreES10_S10_EEEEENS7_6detail27Sm100ImplicitGemmTileTraitsINSA_20SM90_TMA_LOAD_IM2COLENSA_14ComposedLayoutINSA_7SwizzleILi2ELi4ELi3EEENSA_18smem_ptr_flag_bitsILi16EEENSV_INSB_IJNSC_ILi8EEESJ_EEENSB_IJSJ_SE_EEEEEEEvEENS14_INSA_23SM90_TMA_LOAD_MULTICASTENS16_INS17_ILi3ELi4ELi3EEES1A_NSV_INSB_IJSH_S1B_EEENSB_IJSE_SH_EEEEEEEvEEEENS_8epilogue10collective18CollectiveEpilogueINS1P_23Sm100TmaWarpSpecializedILi4ELi2ELi16ELb1ELb0EEEJSL_NSB_IJNSV_ISH_SE_EENSV_ISJ_SE_EEEEESM_NSB_IJNSB_IJlllEEESE_SX_EEESM_S1Y_NS1P_6fusion15FusionCallbacksIS1T_NS1Z_17LinearCombinationISM_fSM_fLNS_15FloatRoundStyleE2EEESL_S1W_JEEENSA_5SM1004TMEM4LOAD26SM100_TMEM_LOAD_16dp256b4xES15_S1F_NSA_17SM75_U32x4_LDSM_NENSA_21SM90_TMA_STORE_IM2COLES1F_NSA_17SM90_U32x4_STSM_NENSA_39AutoVectorizingCopyWithAssumedAlignmentILi128EEEEEEvvEEEEvNT_6ParamsE)
	.align		4
        /*000c*/ 	.word	index@(__assertfail)
	.align		4
        /*0010*/ 	.word	0x00000000
	.align		4
        /*0014*/ 	.word	0xfffffffe
	.align		4
        /*0018*/ 	.word	0x00000000
	.align		4
        /*001c*/ 	.word	0xfffffffd
	.align		4
        /*0020*/ 	.word	0x00000000
	.align		4
        /*0024*/ 	.word	0xfffffffc


//--------------------- .nv.constant4             --------------------------
	.section	.nv.constant4,"a",@progbits
	.align	8
	.align		8
.nv.constant4:
        /*0000*/ 	.dword	__assertfail
	.align		8
        /*0008*/ 	.dword	__unnamed_1
	.align		8
        /*0010*/ 	.dword	__unnamed_2
	.align		8
        /*0018*/ 	.dword	_ZN39_INTERNAL_46983cad_4_k_cu_4e8c669c_32834cuda3std3__45__cpo5beginE
	.align		8
        /*0020*/ 	.dword	_ZN39_INTERNAL_46983cad_4_k_cu_4e8c669c_32834cuda3std3__45__cpo3endE
	.align		8
        /*0028*/ 	.dword	_ZN39_INTERNAL_46983cad_4_k_cu_4e8c669c_32834cuda3std3__45__cpo6cbeginE
	.align		8
        /*0030*/ 	.dword	_ZN39_INTERNAL_46983cad_4_k_cu_4e8c669c_32834cuda3std3__45__cpo4cendE
	.align		8
        /*0038*/ 	.dword	_ZN39_INTERNAL_46983cad_4_k_cu_4e8c669c_32834cuda3std3__441_GLOBAL__N__46983cad_4_k_cu_4e8c669c_32836ignoreE
	.align		8
        /*0040*/ 	.dword	_ZN39_INTERNAL_46983cad_4_k_cu_4e8c669c_32834cuda3std3__419piecewise_constructE
	.align		8
        /*0048*/ 	.dword	_ZN39_INTERNAL_46983cad_4_k_cu_4e8c669c_32834cuda3std3__48in_placeE
	.align		8
        /*0050*/ 	.dword	_ZN39_INTERNAL_46983cad_4_k_cu_4e8c669c_32834cuda3std6ranges3__45__cpo4swapE
	.align		8
        /*0058*/ 	.dword	_ZN39_INTERNAL_46983cad_4_k_cu_4e8c669c_32834cuda3std6ranges3__45__cpo9iter_moveE
	.align		8
        /*0060*/ 	.dword	_ZN39_INTERNAL_46983cad_4_k_cu_4e8c669c_32834cute7productE
	.align		8
        /*0068*/ 	.dword	_ZN39_INTERNAL_46983cad_4_k_cu_4e8c669c_32834cute1_E
	.align		8
        /*0070*/ 	.dword	$str$27
	.align		8
        /*0078*/ 	.dword	$str$28
	.align		8
        /*0080*/ 	.dword	$str$29
	.align		8
        /*0088*/ 	.dword	$str$30


//--------------------- .text._ZN7cutlass13device_kernelINS_4conv6kernel13ConvUniversalINS1_16ConvProblemShapeILNS1_8OperatorE1ELi2EEENS1_10collective14CollectiveConvINS1_47MainloopSm100TmaUmmaWarpSpecializedImplicitGemmILS5_1ELi17ELi2ELi1ELi2EN4cute5tupleIJNSA_1CILi2EEENSC_ILi1EEESE_EEEEENSB_IJNSC_ILi64EEENSC_ILi128EEENSB_IJNSC_ILi32EEEEEEEEENS_6half_tESM_NSA_8TiledMMAINSA_8MMA_AtomIJNSA_20SM100_MMA_F16BF16_SSISM_SM_fLi64ELi128ELNSA_4UMMA5MajorE0ELSR_1ELNSQ_7ScaleInE0ELSS_0EEEEEENSA_6LayoutINSB_IJSE_SE_SE_EEENSB_IJNSC_ILi0EEESX_SX_EEEEENSB_IJNSA_10UnderscoreES10_S10_EEEEENS7_6detail27Sm100ImplicitGemmTileTraitsINSA_20SM90_TMA_LOAD_IM2COLENSA_14ComposedLayoutINSA_7SwizzleILi2ELi4ELi3EEENSA_18smem_ptr_flag_bitsILi16EEENSV_INSB_IJNSC_ILi8EEESJ_EEENSB_IJSJ_SE_EEEEEEEvEENS14_INSA_23SM90_TMA_LOAD_MULTICASTENS16_INS17_ILi3ELi4ELi3EEES1A_NSV_INSB_IJSH_S1B_EEENSB_IJSE_SH_EEEEEEEvEEEENS_8epilogue10collective18CollectiveEpilogueINS1P_23Sm100TmaWarpSpecializedILi4ELi2ELi16ELb1ELb0EEEJSL_NSB_IJNSV_ISH_SE_EENSV_ISJ_SE_EEEEESM_NSB_IJNSB_IJlllEEESE_SX_EEESM_S1Y_NS1P_6fusion15FusionCallbacksIS1T_NS1Z_17LinearCombinationISM_fSM_fLNS_15FloatRoundStyleE2EEESL_S1W_JEEENSA_5SM1004TMEM4LOAD26SM100_TMEM_LOAD_16dp256b4xES15_S1F_NSA_17SM75_U32x4_LDSM_NENSA_21SM90_TMA_STORE_IM2COLES1F_NSA_17SM90_U32x4_STSM_NENSA_39AutoVectorizingCopyWithAssumedAlignmentILi128EEEEEEvvEEEEvNT_6ParamsE --------------------------
	.section	.text._ZN7cutlass13device_kernelINS_4conv6kernel13ConvUniversalINS1_16ConvProblemShapeILNS1_8OperatorE1ELi2EEENS1_10collective14CollectiveConvINS1_47MainloopSm100TmaUmmaWarpSpecializedImplicitGemmILS5_1ELi17ELi2ELi1ELi2EN4cute5tupleIJNSA_1CILi2EEENSC_ILi1EEESE_EEEEENSB_IJNSC_ILi64EEENSC_ILi128EEENSB_IJNSC_ILi32EEEEEEEEENS_6half_tESM_NSA_8TiledMMAINSA_8MMA_AtomIJNSA_20SM100_MMA_F16BF16_SSISM_SM_fLi64ELi128ELNSA_4UMMA5MajorE0ELSR_1ELNSQ_7ScaleInE0ELSS_0EEEEEENSA_6LayoutINSB_IJSE_SE_SE_EEENSB_IJNSC_ILi0EEESX_SX_EEEEENSB_IJNSA_10UnderscoreES10_S10_EEEEENS7_6detail27Sm100ImplicitGemmTileTraitsINSA_20SM90_TMA_LOAD_IM2COLENSA_14ComposedLayoutINSA_7SwizzleILi2ELi4ELi3EEENSA_18smem_ptr_flag_bitsILi16EEENSV_INSB_IJNSC_ILi8EEESJ_EEENSB_IJSJ_SE_EEEEEEEvEENS14_INSA_23SM90_TMA_LOAD_MULTICASTENS16_INS17_ILi3ELi4ELi3EEES1A_NSV_INSB_IJSH_S1B_EEENSB_IJSE_SH_EEEEEEEvEEEENS_8epilogue10collective18CollectiveEpilogueINS1P_23Sm100TmaWarpSpecializedILi4ELi2ELi16ELb1ELb0EEEJSL_NSB_IJNSV_ISH_SE_EENSV_ISJ_SE_EEEEESM_NSB_IJNSB_IJlllEEESE_SX_EEESM_S1Y_NS1P_6fusion15FusionCallbacksIS1T_NS1Z_17LinearCombinationISM_fSM_fLNS_15FloatRoundStyleE2EEESL_S1W_JEEENSA_5SM1004TMEM4LOAD26SM100_TMEM_LOAD_16dp256b4xES15_S1F_NSA_17SM75_U32x4_LDSM_NENSA_21SM90_TMA_STORE_IM2COLES1F_NSA_17SM90_U32x4_STSM_NENSA_39AutoVectorizingCopyWithAssumedAlignmentILi128EEEEEEvvEEEEvNT_6ParamsE,"ax",@progbits
	.align	128
.text._ZN7cutlass13device_kernelINS_4conv6kernel13ConvUniversalINS1_16ConvProblemShapeILNS1_8OperatorE1ELi2EEENS1_10collective14CollectiveConvINS1_47MainloopSm100TmaUmmaWarpSpecializedImplicitGemmILS5_1ELi17ELi2ELi1ELi2EN4cute5tupleIJNSA_1CILi2EEENSC_ILi1EEESE_EEEEENSB_IJNSC_ILi64EEENSC_ILi128EEENSB_IJNSC_ILi32EEEEEEEEENS_6half_tESM_NSA_8TiledMMAINSA_8MMA_AtomIJNSA_20SM100_MMA_F16BF16_SSISM_SM_fLi64ELi128ELNSA_4UMMA5MajorE0ELSR_1ELNSQ_7ScaleInE0ELSS_0EEEEEENSA_6LayoutINSB_IJSE_SE_SE_EEENSB_IJNSC_ILi0EEESX_SX_EEEEENSB_IJNSA_10UnderscoreES10_S10_EEEEENS7_6detail27Sm100ImplicitGemmTileTraitsINSA_20SM90_TMA_LOAD_IM2COLENSA_14ComposedLayoutINSA_7SwizzleILi2ELi4ELi3EEENSA_18smem_ptr_flag_bitsILi16EEENSV_INSB_IJNSC_ILi8EEESJ_EEENSB_IJSJ_SE_EEEEEEEvEENS14_INSA_23SM90_TMA_LOAD_MULTICASTENS16_INS17_ILi3ELi4ELi3EEES1A_NSV_INSB_IJSH_S1B_EEENSB_IJSE_SH_EEEEEEEvEEEENS_8epilogue10collective18CollectiveEpilogueINS1P_23Sm100TmaWarpSpecializedILi4ELi2ELi16ELb1ELb0EEEJSL_NSB_IJNSV_ISH_SE_EENSV_ISJ_SE_EEEEESM_NSB_IJNSB_IJlllEEESE_SX_EEESM_S1Y_NS1P_6fusion15FusionCallbacksIS1T_NS1Z_17LinearCombinationISM_fSM_fLNS_15FloatRoundStyleE2EEESL_S1W_JEEENSA_5SM1004TMEM4LOAD26SM100_TMEM_LOAD_16dp256b4xES15_S1F_NSA_17SM75_U32x4_LDSM_NENSA_21SM90_TMA_STORE_IM2COLES1F_NSA_17SM90_U32x4_STSM_NENSA_39AutoVectorizingCopyWithAssumedAlignmentILi128EEEEEEvvEEEEvNT_6ParamsE:
        .type           _ZN7cutlass13device_kernelINS_4conv6kernel13ConvUniversalINS1_16ConvProblemShapeILNS1_8OperatorE1ELi2EEENS1_10collective14CollectiveConvINS1_47MainloopSm100TmaUmmaWarpSpecializedImplicitGemmILS5_1ELi17ELi2ELi1ELi2EN4cute5tupleIJNSA_1CILi2EEENSC_ILi1EEESE_EEEEENSB_IJNSC_ILi64EEENSC_ILi128EEENSB_IJNSC_ILi32EEEEEEEEENS_6half_tESM_NSA_8TiledMMAINSA_8MMA_AtomIJNSA_20SM100_MMA_F16BF16_SSISM_SM_fLi64ELi128ELNSA_4UMMA5MajorE0ELSR_1ELNSQ_7ScaleInE0ELSS_0EEEEEENSA_6LayoutINSB_IJSE_SE_SE_EEENSB_IJNSC_ILi0EEESX_SX_EEEEENSB_IJNSA_10UnderscoreES10_S10_EEEEENS7_6detail27Sm100ImplicitGemmTileTraitsINSA_20SM90_TMA_LOAD_IM2COLENSA_14ComposedLayoutINSA_7SwizzleILi2ELi4ELi3EEENSA_18smem_ptr_flag_bitsILi16EEENSV_INSB_IJNSC_ILi8EEESJ_EEENSB_IJSJ_SE_EEEEEEEvEENS14_INSA_23SM90_TMA_LOAD_MULTICASTENS16_INS17_ILi3ELi4ELi3EEES1A_NSV_INSB_IJSH_S1B_EEENSB_IJSE_SH_EEEEEEEvEEEENS_8epilogue10collective18CollectiveEpilogueINS1P_23Sm100TmaWarpSpecializedILi4ELi2ELi16ELb1ELb0EEEJSL_NSB_IJNSV_ISH_SE_EENSV_ISJ_SE_EEEEESM_NSB_IJNSB_IJlllEEESE_SX_EEESM_S1Y_NS1P_6fusion15FusionCallbacksIS1T_NS1Z_17LinearCombinationISM_fSM_fLNS_15FloatRoundStyleE2EEESL_S1W_JEEENSA_5SM1004TMEM4LOAD26SM100_TMEM_LOAD_16dp256b4xES15_S1F_NSA_17SM75_U32x4_LDSM_NENSA_21SM90_TMA_STORE_IM2COLES1F_NSA_17SM90_U32x4_STSM_NENSA_39AutoVectorizingCopyWithAssumedAlignmentILi128EEEEEEvvEEEEvNT_6ParamsE,@function
        .size           _ZN7cutlass13device_kernelINS_4conv6kernel13ConvUniversalINS1_16ConvProblemShapeILNS1_8OperatorE1ELi2EEENS1_10collective14CollectiveConvINS1_47MainloopSm100TmaUmmaWarpSpecializedImplicitGemmILS5_1ELi17ELi2ELi1ELi2EN4cute5tupleIJNSA_1CILi2EEENSC_ILi1EEESE_EEEEENSB_IJNSC_ILi64EEENSC_ILi128EEENSB_IJNSC_ILi32EEEEEEEEENS_6half_tESM_NSA_8TiledMMAINSA_8MMA_AtomIJNSA_20SM100_MMA_F16BF16_SSISM_SM_fLi64ELi128ELNSA_4UMMA5MajorE0ELSR_1ELNSQ_7ScaleInE0ELSS_0EEEEEENSA_6LayoutINSB_IJSE_SE_SE_EEENSB_IJNSC_ILi0EEESX_SX_EEEEENSB_IJNSA_10UnderscoreES10_S10_EEEEENS7_6detail27Sm100ImplicitGemmTileTraitsINSA_20SM90_TMA_LOAD_IM2COLENSA_14ComposedLayoutINSA_7SwizzleILi2ELi4ELi3EEENSA_18smem_ptr_flag_bitsILi16EEENSV_INSB_IJNSC_ILi8EEESJ_EEENSB_IJSJ_SE_EEEEEEEvEENS14_INSA_23SM90_TMA_LOAD_MULTICASTENS16_INS17_ILi3ELi4ELi3EEES1A_NSV_INSB_IJSH_S1B_EEENSB_IJSE_SH_EEEEEEEvEEEENS_8epilogue10collective18CollectiveEpilogueINS1P_23Sm100TmaWarpSpecializedILi4ELi2ELi16ELb1ELb0EEEJSL_NSB_IJNSV_ISH_SE_EENSV_ISJ_SE_EEEEESM_NSB_IJNSB_IJlllEEESE_SX_EEESM_S1Y_NS1P_6fusion15FusionCallbacksIS1T_NS1Z_17LinearCombinationISM_fSM_fLNS_15FloatRoundStyleE2EEESL_S1W_JEEENSA_5SM1004TMEM4LOAD26SM100_TMEM_LOAD_16dp256b4xES15_S1F_NSA_17SM75_U32x4_LDSM_NENSA_21SM90_TMA_STORE_IM2COLES1F_NSA_17SM90_U32x4_STSM_NENSA_39AutoVectorizingCopyWithAssumedAlignmentILi128EEEEEEvvEEEEvNT_6ParamsE,(.L_x_213 - _ZN7cutlass13device_kernelINS_4conv6kernel13ConvUniversalINS1_16ConvProblemShapeILNS1_8OperatorE1ELi2EEENS1_10collective14CollectiveConvINS1_47MainloopSm100TmaUmmaWarpSpecializedImplicitGemmILS5_1ELi17ELi2ELi1ELi2EN4cute5tupleIJNSA_1CILi2EEENSC_ILi1EEESE_EEEEENSB_IJNSC_ILi64EEENSC_ILi128EEENSB_IJNSC_ILi32EEEEEEEEENS_6half_tESM_NSA_8TiledMMAINSA_8MMA_AtomIJNSA_20SM100_MMA_F16BF16_SSISM_SM_fLi64ELi128ELNSA_4UMMA5MajorE0ELSR_1ELNSQ_7ScaleInE0ELSS_0EEEEEENSA_6LayoutINSB_IJSE_SE_SE_EEENSB_IJNSC_ILi0EEESX_SX_EEEEENSB_IJNSA_10UnderscoreES10_S10_EEEEENS7_6detail27Sm100ImplicitGemmTileTraitsINSA_20SM90_TMA_LOAD_IM2COLENSA_14ComposedLayoutINSA_7SwizzleILi2ELi4ELi3EEENSA_18smem_ptr_flag_bitsILi16EEENSV_INSB_IJNSC_ILi8EEESJ_EEENSB_IJSJ_SE_EEEEEEEvEENS14_INSA_23SM90_TMA_LOAD_MULTICASTENS16_INS17_ILi3ELi4ELi3EEES1A_NSV_INSB_IJSH_S1B_EEENSB_IJSE_SH_EEEEEEEvEEEENS_8epilogue10collective18CollectiveEpilogueINS1P_23Sm100TmaWarpSpecializedILi4ELi2ELi16ELb1ELb0EEEJSL_NSB_IJNSV_ISH_SE_EENSV_ISJ_SE_EEEEESM_NSB_IJNSB_IJlllEEESE_SX_EEESM_S1Y_NS1P_6fusion15FusionCallbacksIS1T_NS1Z_17LinearCombinationISM_fSM_fLNS_15FloatRoundStyleE2EEESL_S1W_JEEENSA_5SM1004TMEM4LOAD26SM100_TMEM_LOAD_16dp256b4xES15_S1F_NSA_17SM75_U32x4_LDSM_NENSA_21SM90_TMA_STORE_IM2COLES1F_NSA_17SM90_U32x4_STSM_NENSA_39AutoVectorizingCopyWithAssumedAlignmentILi128EEEEEEvvEEEEvNT_6ParamsE)
        .other          _ZN7cutlass13device_kernelINS_4conv6kernel13ConvUniversalINS1_16ConvProblemShapeILNS1_8OperatorE1ELi2EEENS1_10collective14CollectiveConvINS1_47MainloopSm100TmaUmmaWarpSpecializedImplicitGemmILS5_1ELi17ELi2ELi1ELi2EN4cute5tupleIJNSA_1CILi2EEENSC_ILi1EEESE_EEEEENSB_IJNSC_ILi64EEENSC_ILi128EEENSB_IJNSC_ILi32EEEEEEEEENS_6half_tESM_NSA_8TiledMMAINSA_8MMA_AtomIJNSA_20SM100_MMA_F16BF16_SSISM_SM_fLi64ELi128ELNSA_4UMMA5MajorE0ELSR_1ELNSQ_7ScaleInE0ELSS_0EEEEEENSA_6LayoutINSB_IJSE_SE_SE_EEENSB_IJNSC_ILi0EEESX_SX_EEEEENSB_IJNSA_10UnderscoreES10_S10_EEEEENS7_6detail27Sm100ImplicitGemmTileTraitsINSA_20SM90_TMA_LOAD_IM2COLENSA_14ComposedLayoutINSA_7SwizzleILi2ELi4ELi3EEENSA_18smem_ptr_flag_bitsILi16EEENSV_INSB_IJNSC_ILi8EEESJ_EEENSB_IJSJ_SE_EEEEEEEvEENS14_INSA_23SM90_TMA_LOAD_MULTICASTENS16_INS17_ILi3ELi4ELi3EEES1A_NSV_INSB_IJSH_S1B_EEENSB_IJSE_SH_EEEEEEEvEEEENS_8epilogue10collective18CollectiveEpilogueINS1P_23Sm100TmaWarpSpecializedILi4ELi2ELi16ELb1ELb0EEEJSL_NSB_IJNSV_ISH_SE_EENSV_ISJ_SE_EEEEESM_NSB_IJNSB_IJlllEEESE_SX_EEESM_S1Y_NS1P_6fusion15FusionCallbacksIS1T_NS1Z_17LinearCombinationISM_fSM_fLNS_15FloatRoundStyleE2EEESL_S1W_JEEENSA_5SM1004TMEM4LOAD26SM100_TMEM_LOAD_16dp256b4xES15_S1F_NSA_17SM75_U32x4_LDSM_NENSA_21SM90_TMA_STORE_IM2COLES1F_NSA_17SM90_U32x4_STSM_NENSA_39AutoVectorizingCopyWithAssumedAlignmentILi128EEEEEEvvEEEEvNT_6ParamsE,@"STO_CUDA_ENTRY STV_DEFAULT"
_ZN7cutlass13device_kernelINS_4conv6kernel13ConvUniversalINS1_16ConvProblemShapeILNS1_8OperatorE1ELi2EEENS1_10collective14CollectiveConvINS1_47MainloopSm100TmaUmmaWarpSpecializedImplicitGemmILS5_1ELi17ELi2ELi1ELi2EN4cute5tupleIJNSA_1CILi2EEENSC_ILi1EEESE_EEEEENSB_IJNSC_ILi64EEENSC_ILi128EEENSB_IJNSC_ILi32EEEEEEEEENS_6half_tESM_NSA_8TiledMMAINSA_8MMA_AtomIJNSA_20SM100_MMA_F16BF16_SSISM_SM_fLi64ELi128ELNSA_4UMMA5MajorE0ELSR_1ELNSQ_7ScaleInE0ELSS_0EEEEEENSA_6LayoutINSB_IJSE_SE_SE_EEENSB_IJNSC_ILi0EEESX_SX_EEEEENSB_IJNSA_10UnderscoreES10_S10_EEEEENS7_6detail27Sm100ImplicitGemmTileTraitsINSA_20SM90_TMA_LOAD_IM2COLENSA_14ComposedLayoutINSA_7SwizzleILi2ELi4ELi3EEENSA_18smem_ptr_flag_bitsILi16EEENSV_INSB_IJNSC_ILi8EEESJ_EEENSB_IJSJ_SE_EEEEEEEvEENS14_INSA_23SM90_TMA_LOAD_MULTICASTENS16_INS17_ILi3ELi4ELi3EEES1A_NSV_INSB_IJSH_S1B_EEENSB_IJSE_SH_EEEEEEEvEEEENS_8epilogue10collective18CollectiveEpilogueINS1P_23Sm100TmaWarpSpecializedILi4ELi2ELi16ELb1ELb0EEEJSL_NSB_IJNSV_ISH_SE_EENSV_ISJ_SE_EEEEESM_NSB_IJNSB_IJlllEEESE_SX_EEESM_S1Y_NS1P_6fusion15FusionCallbacksIS1T_NS1Z_17LinearCombinationISM_fSM_fLNS_15FloatRoundStyleE2EEESL_S1W_JEEENSA_5SM1004TMEM4LOAD26SM100_TMEM_LOAD_16dp256b4xES15_S1F_NSA_17SM75_U32x4_LDSM_NENSA_21SM90_TMA_STORE_IM2COLES1F_NSA_17SM90_U32x4_STSM_NENSA_39AutoVectorizingCopyWithAssumedAlignmentILi128EEEEEEvvEEEEvNT_6ParamsE:
[----:B------:R-:W1:Y:S01]  /*0000*/  LDC R1, c[0x0][0x37c] ;  /* 0x0000df00ff017b82 */ /* 0x000e620000000800 */
[----:B------:R-:W2:Y:S01]  /*0010*/  S2R R72, SR_TID.X ;  /* 0x0000000000487919 */ /* 0x000ea20000002100 */
[----:B------:R-:W3:Y:S01]  /*0020*/  LDCU.64 UR6, c[0x0][0x890] ;  /* 0x00011200ff0677ac */ /* 0x000ee20008000a00 */
[----:B-1----:R-:W-:Y:S01]  /*0030*/  VIADD R1, R1, 0xfffffff8 ;  /* 0xfffffff801017836 */ /* 0x002fe20000000000 */
[----:B------:R-:W-:Y:S02]  /*0040*/  PRMT R63, RZ, 0x7610, R63 ;  /* 0x00007610ff3f7816 */ /* 0x000fe4000000003f */
[----:B------:R-:W-:Y:S01]  /*0050*/  ELECT P5, URZ, PT ;  /* 0x0000000000ff782f */ /* 0x000fe200038a0000 */
[----:B------:R-:W1:Y:S01]  /*0060*/  LDCU.64 UR48, c[0x0][0x358] ;  /* 0x00006b00ff3077ac */ /* 0x000e620008000a00 */
[----:B---3--:R-:W-:-:S04]  /*0070*/  UISETP.NE.U32.AND UP0, UPT, UR6, URZ, UPT ;  /* 0x000000ff0600728c */ /* 0x008fc8000bf05070 */
[----:B------:R-:W-:Y:S01]  /*0080*/  UISETP.NE.AND.EX UP0, UPT, UR7, URZ, UPT, UP0 ;  /* 0x000000ff0700728c */ /* 0x000fe2000bf05300 */
[----:B--2---:R-:W-:-:S05]  /*0090*/  SHF.R.U32.HI R73, RZ, 0x5, R72 ;  /* 0x00000005ff497819 */ /* 0x004fca0000011648 */
[----:B------:R-:W2:Y:S02]  /*00a0*/  SHFL.IDX PT, R0, R73, RZ, 0x1f ;  /* 0x00001fff49007589 */ /* 0x000ea400000e0000 */
[----:B--2---:R-:W-:Y:S01]  /*00b0*/  R2UR UR4, R0 ;  /* 0x00000000000472ca */ /* 0x004fe200000e0000 */
[----:B-1----:R-:W-:-:S14]  /*00c0*/  BRA.U UP0, `(.L_x_0) ;  /* 0x00000001002c7547 */ /* 0x002fdc000b800000 */
[----:B------:R-:W1:Y:S02]  /*00d0*/  LDCU.64 UR8, c[0x0][0x888] ;  /* 0x00011100ff0877ac */ /* 0x000e640008000a00 */
[----:B-1----:R-:W-:-:S04]  /*00e0*/  UISETP.NE.U32.AND UP0, UPT, UR8, URZ, UPT ;  /* 0x000000ff0800728c */ /* 0x002fc8000bf05070 */
[----:B------:R-:W-:-:S09]  /*00f0*/  UISETP.NE.AND.EX UP0, UPT, UR9, URZ, UPT, UP0 ;  /* 0x000000ff0900728c */ /* 0x000fd2000bf05300 */
[----:B------:R-:W-:Y:S05]  /*0100*/  BRA.U !UP0, `(.L_x_1) ;  /* 0x0000000108107547 */ /* 0x000fea000b800000 */
[----:B------:R-:W1:Y:S02]  /*0110*/  LDC.64 R2, c[0x0][0x888] ;  /* 0x00022200ff027b82 */ /* 0x000e640000000a00 */
[----:B-1----:R1:W5:Y:S01]  /*0120*/  LDG.E R35, desc[UR48][R2.64] ;  /* 0x0000003002237981 */ /* 0x002362000c1e1900 */
[----:B------:R-:W-:Y:S01]  /*0130*/  HFMA2 R63, -RZ, RZ, 0, 5.9604644775390625e-08 ;  /* 0x00000001ff3f7431 */ /* 0x000fe200000001ff */
[----:B------:R-:W-:Y:S05]  /*0140*/  BRA `(.L_x_0) ;  /* 0x00000000000c7947 */ /* 0x000fea0003800000 */
.L_x_1:
[----:B------:R-:W1:Y:S01]  /*0150*/  LDCU UR5, c[0x0][0x880] ;  /* 0x00011000ff0577ac */ /* 0x000e620008000800 */
[----:B------:R-:W-:Y:S01]  /*0160*/  HFMA2 R63, -RZ, RZ, 0, 5.9604644775390625e-08 ;  /* 0x00000001ff3f7431 */ /* 0x000fe200000001ff */
[----:B-1----:R-:W-:Y:S02]  /*0170*/  MOV R35, UR5 ;  /* 0x0000000500237c02 */ /* 0x002fe40008000f00 */
.L_x_0:
[----:B------:R-:W2:Y:S02]  /*0180*/  LDCU.64 UR8, c[0x0][0x8b0] ;  /* 0x00011600ff0877ac */ /* 0x000ea40008000a00 */
[----:B--2---:R-:W-:-:S04]  /*0190*/  UISETP.NE.U32.AND UP0, UPT, UR8, URZ, UPT ;  /* 0x000000ff0800728c */ /* 0x004fc8000bf05070 */
[----:B------:R-:W-:-:S09]  /*01a0*/  UISETP.NE.AND.EX UP0, UPT, UR9, URZ, UPT, UP0 ;  /* 0x000000ff0900728c */ /* 0x000fd2000bf05300 */
[----:B------:R-:W-:Y:S05]  /*01b0*/  BRA.U UP0, `(.L_x_2) ;  /* 0x0000000100247547 */ /* 0x000fea000b800000 */
[----:B------:R-:W2:Y:S02]  /*01c0*/  LDCU.64 UR8, c[0x0][0x8a8] ;  /* 0x00011500ff0877ac */ /* 0x000ea40008000a00 */
[----:B--2---:R-:W-:-:S04]  /*01d0*/  UISETP.NE.U32.AND UP0, UPT, UR8, URZ, UPT ;  /* 0x000000ff0800728c */ /* 0x004fc8000bf05070 */
[----:B------:R-:W-:-:S09]  /*01e0*/  UISETP.NE.AND.EX UP0, UPT, UR9, URZ, UPT, UP0 ;  /* 0x000000ff0900728c */ /* 0x000fd2000bf05300 */
[----:B------:R-:W-:Y:S05]  /*01f0*/  BRA.U !UP0, `(.L_x_3) ;  /* 0x00000001080c7547 */ /* 0x000fea000b800000 */
[----:B-1----:R-:W1:Y:S02]  /*0200*/  LDC.64 R2, c[0x0][0x8a8] ;  /* 0x00022a00ff027b82 */ /* 0x002e640000000a00 */
[----:B-1----:R2:W5:Y:S01]  /*0210*/  LDG.E R33, desc[UR48][R2.64] ;  /* 0x0000003002217981 */ /* 0x002562000c1e1900 */
[----:B------:R-:W-:Y:S05]  /*0220*/  BRA `(.L_x_2) ;  /* 0x0000000000087947 */ /* 0x000fea0003800000 */
.L_x_3:
[----:B------:R-:W2:Y:S02]  /*0230*/  LDCU UR5, c[0x0][0x8a0] ;  /* 0x00011400ff0577ac */ /* 0x000ea40008000800 */
[----:B--2---:R-:W-:Y:S02]  /*0240*/  MOV R33, UR5 ;  /* 0x0000000500217c02 */ /* 0x004fe40008000f00 */
.L_x_2:
[----:B------:R-:W-:Y:S01]  /*0250*/  IMAD.U32 R0, RZ, RZ, UR4 ;  /* 0x00000004ff007e24 */ /* 0x000fe2000f8e00ff */
[----:B------:R-:W-:Y:S04]  /*0260*/  BSSY.RECONVERGENT B0, `(.L_x_4) ;  /* 0x000000c000007945 */ /* 0x000fe80003800200 */
[C---:B------:R-:W-:Y:S02]  /*0270*/  ISETP.NE.OR P1, PT, R0.reuse, 0x1, !P5 ;  /* 0x000000010000780c */ /* 0x040fe40006f25670 */
[----:B------:R-:W-:-:S11]  /*0280*/  ISETP.NE.OR P0, PT, R0, 0x3, !P5 ;  /* 0x000000030000780c */ /* 0x000fd60006f05670 */
[----:B------:R-:W-:Y:S05]  /*0290*/  @P1 BRA `(.L_x_5) ;  /* 0x0000000000201947 */ /* 0x000fea0003800000 */
[----:B------:R-:W3:Y:S02]  /*02a0*/  LDCU.64 UR8, c[0x0][0x348] ;  /* 0x00006900ff0877ac */ /* 0x000ee40008000a00 */
[----:B---3--:R-:W-:Y:S02]  /*02b0*/  UIADD3 UR10, UP1, UPT, UR8, 0x80, URZ ;  /* 0x00000080080a7890 */ /* 0x008fe4000ff3e0ff */
[----:B------:R-:W-:Y:S02]  /*02c0*/  UIADD3 UR8, UP0, UPT, UR8, 0x180, URZ ;  /* 0x0000018008087890 */ /* 0x000fe4000ff1e0ff */
[----:B------:R-:W-:Y:S02]  /*02d0*/  UIADD3.X UR11, UPT, UPT, URZ, UR9, URZ, UP1, !UPT ;  /* 0x00000009ff0b7290 */ /* 0x000fe40008ffe4ff */
[----:B------:R-:W-:-:S07]  /*02e0*/  UIADD3.X UR9, UPT, UPT, URZ, UR9, URZ, UP0, !UPT ;  /* 0x00000009ff097290 */ /* 0x000fce00087fe4ff */
[----:B------:R3:W-:Y:S02]  /*02f0*/  UTMACCTL.PF [UR10] ;  /* 0x000000000a0079b9 */ /* 0x0007e40008040000 */
[----:B------:R3:W-:Y:S02]  /*0300*/  UTMACCTL.PF [UR8] ;  /* 0x00000000080079b9 */ /* 0x0007e40008040000 */
[----:B---3--:R-:W-:Y:S01]  /*0310*/  NOP ;  /* 0x0000000000007918 */ /* 0x008fe20000000000 */
.L_x_5:
[----:B------:R-:W-:Y:S05]  /*0320*/  BSYNC.RECONVERGENT B0 ;  /* 0x0000000000007941 */ /* 0x000fea0003800200 */
.L_x_4:
[----:B------:R-:W-:Y:S04]  /*0330*/  BSSY.RECONVERGENT B0, `(.L_x_6) ;  /* 0x000000a000007945 */ /* 0x000fe80003800200 */
        /* <DEDUP_REMOVED lines=9> */
.L_x_7:
[----:B------:R-:W-:Y:S05]  /*03d0*/  BSYNC.RECONVERGENT B0 ;  /* 0x0000000000007941 */ /* 0x000fea0003800200 */
.L_x_6:
[----:B------:R-:W3:Y:S01]  /*03e0*/  LDCU.64 UR8, c[0x0][0x888] ;  /* 0x00011100ff0877ac */ /* 0x000ee20008000a00 */
[----:B------:R-:W-:Y:S02]  /*03f0*/  UISETP.EQ.U32.AND UP1, UPT, UR6, URZ, UPT ;  /* 0x000000ff0600728c */ /* 0x000fe4000bf22070 */
[----:B------:R-:W-:Y:S02]  /*0400*/  UPLOP3.LUT UP6, UPT, UPT, UPT, UPT, 0x80, 0x8 ;  /* 0x000000000008789c */ /* 0x000fe40003fcf070 */
[----:B---3--:R-:W-:-:S04]  /*0410*/  UISETP.NE.U32.AND UP0, UPT, UR8, URZ, UPT ;  /* 0x000000ff0800728c */ /* 0x008fc8000bf05070 */
[----:B------:R-:W-:-:S04]  /*0420*/  UISETP.NE.AND.EX UP0, UPT, UR9, URZ, UPT, UP0 ;  /* 0x000000ff0900728c */ /* 0x000fc8000bf05300 */
[----:B------:R-:W-:-:S04]  /*0430*/  UISETP.EQ.OR.EX UP2, UPT, UR7, URZ, !UP0, UP1 ;  /* 0x000000ff0700728c */ /* 0x000fc8000c742710 */
[----:B------:R-:W-:-:S05]  /*0440*/  UP2UR UR53, UPR, URZ, 0x4 ;  /* 0x00000004ff357883 */ /* 0x000fca0008000000 */
[----:B------:R-:W-:Y:S07]  /*0450*/  BRA.U !UP2, `(.L_x_8) ;  /* 0x000000010a207547 */ /* 0x000fee000b800000 */
[----:B------:R-:W-:Y:S01]  /*0460*/  UISETP.NE.U32.AND UP2, UPT, UR6, URZ, UPT ;  /* 0x000000ff0600728c */ /* 0x000fe2000bf45070 */
[----:B-----5:R-:W-:Y:S01]  /*0470*/  FSETP.NEU.AND P0, PT, R35, RZ, PT ;  /* 0x000000ff2300720b */ /* 0x020fe20003f0d000 */
[----:B------:R-:W-:Y:S02]  /*0480*/  USEL UR5, URZ, 0xffffffff, UP0 ;  /* 0xffffffffff057887 */ /* 0x000fe40008000000 */
[----:B------:R-:W-:-:S10]  /*0490*/  UISETP.NE.AND.EX UP2, UPT, UR7, URZ, UPT, UP2 ;  /* 0x000000ff0700728c */ /* 0x000fd4000bf45320 */
[----:B------:R-:W-:Y:S01]  /*04a0*/  VOTEU.ANY UP1, P0 ;  /* 0x0000000000ff7886 */ /* 0x000fe20000020100 */
[----:B------:R-:W-:-:S04]  /*04b0*/  @!UP2 USEL UR5, URZ, 0xffffffff, UP1 ;  /* 0xffffffffff05a887 */ /* 0x000fc80008800000 */
[----:B------:R-:W-:-:S04]  /*04c0*/  ULOP3.LUT UR5, UR5, 0x1, URZ, 0xc0, !UPT ;  /* 0x0000000105057892 */ /* 0x000fc8000f8ec0ff */
[----:B------:R-:W-:-:S11]  /*04d0*/  UISETP.NE.U32.AND UP6, UPT, UR5, 0x1, UPT ;  /* 0x000000010500788c */ /* 0x000fd6000bfc5070 */
.L_x_8:
[----:B-12---:R-:W1:Y:S02]  /*04e0*/  SHFL.IDX PT, R2, R73, RZ, 0x1f ;  /* 0x00001fff49027589 */ /* 0x006e6400000e0000 */
[----:B-1----:R-:W-:-:S13]  /*04f0*/  ISETP.NE.AND P0, PT, R2, RZ, PT ;  /* 0x000000ff0200720c */ /* 0x002fda0003f05270 */
[----:B------:R-:W-:Y:S05]  /*0500*/  @P0 BRA `(.L_x_9) ;  /* 0x0000000000cc0947 */ /* 0x000fea0003800000 */
[----:B------:R-:W-:Y:S01]  /*0510*/  ELECT P0, URZ, PT ;  /* 0x0000000000ff782f */ /* 0x000fe20003800000 */
[----:B------:R-:W-:-:S12]  /*0520*/  BSSY.RECONVERGENT B0, `(.L_x_9) ;  /* 0x0000031000007945 */ /* 0x000fd80003800200 */
[----:B------:R-:W-:Y:S05]  /*0530*/  @!P0 BRA `(.L_x_10) ;  /* 0x0000000000bc8947 */ /* 0x000fea0003800000 */
[----:B------:R-:W1:Y:S01]  /*0540*/  S2UR UR7, SR_CgaCtaId ;  /* 0x00000000000779c3 */ /* 0x000e620000008800 */
[----:B------:R-:W-:Y:S01]  /*0550*/  UMOV UR8, 0x400 ;  /* 0x0000040000087882 */ /* 0x000fe20000000000 */
[----:B------:R-:W-:Y:S01]  /*0560*/  UMOV UR6, 0x1 ;  /* 0x0000000100067882 */ /* 0x000fe20000000000 */
[----:B------:R-:W-:Y:S02]  /*0570*/  UMOV UR5, 0x2 ;  /* 0x0000000200057882 */ /* 0x000fe40000000000 */
[----:B------:R-:W-:-:S04]  /*0580*/  UIADD3 UR10, UPT, UPT, -UR5, 0x100000, URZ ;  /* 0x00100000050a7890 */ /* 0x000fc8000fffe1ff */
[----:B------:R-:W-:Y:S02]  /*0590*/  USHF.L.U32 UR11, UR10, 0xb, URZ ;  /* 0x0000000b0a0b7899 */ /* 0x000fe400080006ff */
[----:B------:R-:W-:Y:S02]  /*05a0*/  USHF.L.U32 UR10, UR10, 0x1, URZ ;  /* 0x000000010a0a7899 */ /* 0x000fe400080006ff */
[----:B-1----:R-:W-:Y:S02]  /*05b0*/  ULEA UR7, UR7, UR8, 0x18 ;  /* 0x0000000807077291 */ /* 0x002fe4000f8ec0ff */
[----:B------:R-:W-:-:S04]  /*05c0*/  UIADD3 UR8, UPT, UPT, -UR6, 0x100000, URZ ;  /* 0x0010000006087890 */ /* 0x000fc8000fffe1ff */
[----:B------:R-:W-:Y:S02]  /*05d0*/  USHF.L.U32 UR9, UR8, 0xb, URZ ;  /* 0x0000000b08097899 */ /* 0x000fe400080006ff */
[----:B------:R-:W-:Y:S01]  /*05e0*/  USHF.L.U32 UR8, UR8, 0x1, URZ ;  /* 0x0000000108087899 */ /* 0x000fe200080006ff */
[----:B------:R-:W1:Y:S11]  /*05f0*/  FENCE.VIEW.ASYNC.S ;  /* 0x00000000000073c6 */ /* 0x000e760000000000 */
[----:B-1----:R1:W2:Y:S01]  /*0600*/  SYNCS.EXCH.64 URZ, [UR7], UR8 ;  /* 0x0000000807ff75b2 */ /* 0x0022a20008000100 */
[----:B------:R1:W3:Y:S01]  /*0610*/  SYNCS.EXCH.64 URZ, [UR7+0x88], UR10 ;  /* 0x0000880a07ff75b2 */ /* 0x0002e20008000100 */
[----:B------:R1:W4:Y:S01]  /*0620*/  SYNCS.EXCH.64 URZ, [UR7+0x8], UR8 ;  /* 0x0000080807ff75b2 */ /* 0x0003220008000100 */
[----:B------:R1:W1:Y:S01]  /*0630*/  SYNCS.EXCH.64 URZ, [UR7+0x90], UR10 ;  /* 0x0000900a07ff75b2 */ /* 0x0002620008000100 */
        /* <DEDUP_REMOVED lines=30> */
[----:B--234-:R-:W-:Y:S01]  /*0820*/  NOP ;  /* 0x0000000000007918 */ /* 0x01cfe20000000000 */
.L_x_10:
[----:B-1----:R-:W-:Y:S05]  /*0830*/  BSYNC.RECONVERGENT B0 ;  /* 0x0000000000007941 */ /* 0x002fea0003800200 */
.L_x_9:
[----:B------:R-:W1:Y:S01]  /*0840*/  SHFL.IDX PT, R2, R73, RZ, 0x1f ;  /* 0x00001fff49027589 */ /* 0x000e6200000e0000 */
[----:B------:R-:W-:Y:S01]  /*0850*/  NOP ;  /* 0x0000000000007918 */ /* 0x000fe20000000000 */
[----:B-1----:R-:W-:-:S13]  /*0860*/  ISETP.NE.AND P0, PT, R2, 0x1, PT ;  /* 0x000000010200780c */ /* 0x002fda0003f05270 */
[----:B------:R-:W-:Y:S05]  /*0870*/  @P0 BRA `(.L_x_11) ;  /* 0x0000000000580947 */ /* 0x000fea0003800000 */
[----:B------:R-:W1:Y:S01]  /*0880*/  S2UR UR7, SR_CgaCtaId ;  /* 0x00000000000779c3 */ /* 0x000e620000008800 */
[----:B------:R-:W-:Y:S01]  /*0890*/  UMOV UR8, 0x400 ;  /* 0x0000040000087882 */ /* 0x000fe20000000000 */
[----:B------:R-:W-:Y:S01]  /*08a0*/  UMOV UR6, 0x20 ;  /* 0x0000002000067882 */ /* 0x000fe20000000000 */
[----:B------:R-:W-:Y:S01]  /*08b0*/  UMOV UR5, 0x80 ;  /* 0x0000008000057882 */ /* 0x000fe20000000000 */
[----:B------:R-:W-:Y:S01]  /*08c0*/  ELECT P0, URZ, PT ;  /* 0x0000000000ff782f */ /* 0x000fe20003800000 */
        /* <DEDUP_REMOVED lines=8> */
[----:B-1----:R1:W2:Y:S01]  /*0950*/  SYNCS.EXCH.64 URZ, [UR7+0x110], UR8 ;  /* 0x0001100807ff75b2 */ /* 0x0022a20008000100 */
[----:B------:R1:W3:Y:S01]  /*0960*/  SYNCS.EXCH.64 URZ, [UR7+0x130], UR10 ;  /* 0x0001300a07ff75b2 */ /* 0x0002e20008000100 */
[----:B------:R1:W4:Y:S01]  /*0970*/  SYNCS.EXCH.64 URZ, [UR7+0x118], UR8 ;  /* 0x0001180807ff75b2 */ /* 0x0003220008000100 */
[----:B------:R1:W1:Y:S01]  /*0980*/  SYNCS.EXCH.64 URZ, [UR7+0x138], UR10 ;  /* 0x0001380a07ff75b2 */ /* 0x0002620008000100 */
[----:B------:R1:W1:Y:S01]  /*0990*/  SYNCS.EXCH.64 URZ, [UR7+0x120], UR8 ;  /* 0x0001200807ff75b2 */ /* 0x0002620008000100 */
[----:B------:R1:W1:Y:S01]  /*09a0*/  SYNCS.EXCH.64 URZ, [UR7+0x140], UR10 ;  /* 0x0001400a07ff75b2 */ /* 0x0002620008000100 */
[----:B------:R1:W1:Y:S01]  /*09b0*/  SYNCS.EXCH.64 URZ, [UR7+0x128], UR8 ;  /* 0x0001280807ff75b2 */ /* 0x0002620008000100 */
[----:B------:R1:W1:Y:S01]  /*09c0*/  SYNCS.EXCH.64 URZ, [UR7+0x148], UR10 ;  /* 0x0001480a07ff75b2 */ /* 0x0002620008000100 */
[----:B------:R-:W-:Y:S01]  /*09d0*/  NOP ;  /* 0x0000000000007918 */ /* 0x000fe20000000000 */
.L_x_11:
[----:B------:R-:W2:Y:S01]  /*09e0*/  SHFL.IDX PT, R2, R73, RZ, 0x1f ;  /* 0x00001fff49027589 */ /* 0x000ea200000e0000 */
[----:B------:R-:W-:Y:S01]  /*09f0*/  NOP ;  /* 0x0000000000007918 */ /* 0x000fe20000000000 */
[----:B--2---:R-:W-:-:S13]  /*0a00*/  ISETP.NE.AND P0, PT, R2, 0x3, PT ;  /* 0x000000030200780c */ /* 0x004fda0003f05270 */
[----:B------:R-:W-:Y:S05]  /*0a10*/  @P0 BRA `(.L_x_12) ;  /* 0x0000000000300947 */ /* 0x000fea0003800000 */
[----:B------:R-:W2:Y:S01]  /*0a20*/  S2UR UR6, SR_CgaCtaId ;  /* 0x00000000000679c3 */ /* 0x000ea20000008800 */
[----:B-1----:R-:W-:Y:S01]  /*0a30*/  UMOV UR7, 0x400 ;  /* 0x0000040000077882 */ /* 0x002fe20000000000 */
[----:B------:R-:W-:Y:S01]  /*0a40*/  UMOV UR5, 0x20 ;  /* 0x0000002000057882 */ /* 0x000fe20000000000 */
[----:B------:R-:W-:Y:S01]  /*0a50*/  ELECT P0, URZ, PT ;  /* 0x0000000000ff782f */ /* 0x000fe20003800000 */
[----:B------:R-:W-:-:S04]  /*0a60*/  UIADD3 UR8, UPT, UPT, -UR5, 0x100000, URZ ;  /* 0x0010000005087890 */ /* 0x000fc8000fffe1ff */
[----:B------:R-:W-:Y:S02]  /*0a70*/  USHF.L.U32 UR9, UR8, 0xb, URZ ;  /* 0x0000000b08097899 */ /* 0x000fe400080006ff */
[----:B------:R-:W-:Y:S02]  /*0a80*/  USHF.L.U32 UR8, UR8, 0x1, URZ ;  /* 0x0000000108087899 */ /* 0x000fe400080006ff */
[----:B--2---:R-:W-:Y:S01]  /*0a90*/  ULEA UR6, UR6, UR7, 0x18 ;  /* 0x0000000706067291 */ /* 0x004fe2000f8ec0ff */
[----:B------:R-:W1:Y:S11]  /*0aa0*/  FENCE.VIEW.ASYNC.S ;  /* 0x00000000000073c6 */ /* 0x000e760000000000 */
[----:B-1----:R2:W1:Y:S01]  /*0ab0*/  SYNCS.EXCH.64 URZ, [UR6+0x150], UR8 ;  /* 0x0001500806ff75b2 */ /* 0x0024620008000100 */
[----:B------:R2:W1:Y:S02]  /*0ac0*/  SYNCS.EXCH.64 URZ, [UR6+0x158], UR8 ;  /* 0x0001580806ff75b2 */ /* 0x0004640008000100 */
[----:B--2---:R-:W-:Y:S01]  /*0ad0*/  NOP ;  /* 0x0000000000007918 */ /* 0x004fe20000000000 */
.L_x_12:
[----:B------:R-:W2:Y:S01]  /*0ae0*/  SHFL.IDX PT, R2, R73, RZ, 0x1f ;  /* 0x00001fff49027589 */ /* 0x000ea200000e0000 */
[----:B------:R-:W-:Y:S01]  /*0af0*/  NOP ;  /* 0x0000000000007918 */ /* 0x000fe20000000000 */
[----:B--2---:R-:W-:-:S13]  /*0b00*/  ISETP.NE.AND P0, PT, R2, 0x4, PT ;  /* 0x000000040200780c */ /* 0x004fda0003f05270 */
[----:B------:R-:W-:Y:S05]  /*0b10*/  @P0 BRA `(.L_x_13) ;  /* 0x0000000000440947 */ /* 0x000fea0003800000 */
[----:B------:R-:W2:Y:S01]  /*0b20*/  S2UR UR6, SR_CgaCtaId ;  /* 0x00000000000679c3 */ /* 0x000ea20000008800 */
[----:B-1----:R-:W-:Y:S01]  /*0b30*/  UMOV UR8, 0x1e0 ;  /* 0x000001e000087882 */ /* 0x002fe20000000000 */
[----:B------:R-:W-:Y:S01]  /*0b40*/  UMOV UR7, 0x400 ;  /* 0x0000040000077882 */ /* 0x000fe20000000000 */
[----:B------:R-:W-:Y:S01]  /*0b50*/  USEL UR8, UR8, 0x1a0, UP6 ;  /* 0x000001a008087887 */ /* 0x000fe2000b000000 */
[----:B------:R-:W-:Y:S01]  /*0b60*/  UMOV UR5, 0x1 ;  /* 0x0000000100057882 */ /* 0x000fe20000000000 */
[----:B------:R-:W-:Y:S01]  /*0b70*/  ELECT P0, URZ, PT ;  /* 0x0000000000ff782f */ /* 0x000fe20003800000 */
[----:B------:R-:W-:-:S04]  /*0b80*/  UIADD3 UR10, UPT, UPT, -UR5, 0x100000, URZ ;  /* 0x00100000050a7890 */ /* 0x000fc8000fffe1ff */
[----:B------:R-:W-:Y:S02]  /*0b90*/  USHF.L.U32 UR11, UR10, 0xb, URZ ;  /* 0x0000000b0a0b7899 */ /* 0x000fe400080006ff */
[----:B------:R-:W-:Y:S02]  /*0ba0*/  USHF.L.U32 UR10, UR10, 0x1, URZ ;  /* 0x000000010a0a7899 */ /* 0x000fe400080006ff */
        /* <DEDUP_REMOVED lines=8> */
.L_x_13:
[----:B------:R-:W2:Y:S01]  /*0c30*/  SHFL.IDX PT, R2, R73, RZ, 0x1f ;  /* 0x00001fff49027589 */ /* 0x000ea200000e0000 */
[----:B------:R-:W1:Y:S01]  /*0c40*/  S2UR UR45, SR_CgaCtaId ;  /* 0x00000000002d79c3 */ /* 0x000e620000008800 */
[----:B------:R-:W-:Y:S01]  /*0c50*/  NOP ;  /* 0x0000000000007918 */ /* 0x000fe20000000000 */
[----:B--2---:R-:W-:-:S13]  /*0c60*/  ISETP.NE.AND P0, PT, R2, 0x5, PT ;  /* 0x000000050200780c */ /* 0x004fda0003f05270 */
[----:B-1----:R-:W-:Y:S05]  /*0c70*/  @P0 BRA `(.L_x_14) ;  /* 0x0000000000440947 */ /* 0x002fea0003800000 */
[----:B------:R-:W-:Y:S01]  /*0c80*/  UMOV UR7, 0x400 ;  /* 0x0000040000077882 */ /* 0x000fe20000000000 */
[----:B------:R-:W-:Y:S01]  /*0c90*/  UMOV UR6, 0x1 ;  /* 0x0000000100067882 */ /* 0x000fe20000000000 */
[----:B------:R-:W-:Y:S01]  /*0ca0*/  UMOV UR5, 0x80 ;  /* 0x0000008000057882 */ /* 0x000fe20000000000 */
[----:B------:R-:W-:Y:S02]  /*0cb0*/  ULEA UR7, UR45, UR7, 0x18 ;  /* 0x000000072d077291 */ /* 0x000fe4000f8ec0ff */
[----:B------:R-:W-:-:S04]  /*0cc0*/  UIADD3 UR8, UPT, UPT, -UR6, 0x100000, URZ ;  /* 0x0010000006087890 */ /* 0x000fc8000fffe1ff */
[----:B------:R-:W-:Y:S02]  /*0cd0*/  USHF.L.U32 UR9, UR8, 0xb, URZ ;  /* 0x0000000b08097899 */ /* 0x000fe400080006ff */
[----:B------:R-:W-:Y:S02]  /*0ce0*/  USHF.L.U32 UR8, UR8, 0x1, URZ ;  /* 0x0000000108087899 */ /* 0x000fe400080006ff */
[----:B------:R-:W-:-:S04]  /*0cf0*/  UIADD3 UR10, UPT, UPT, -UR5, 0x100000, URZ ;  /* 0x00100000050a7890 */ /* 0x000fc8000fffe1ff */
[----:B------:R-:W-:Y:S02]  /*0d00*/  USHF.L.U32 UR11, UR10, 0xb, URZ ;  /* 0x0000000b0a0b7899 */ /* 0x000fe400080006ff */
[----:B------:R-:W-:Y:S01]  /*0d10*/  USHF.L.U32 UR10, UR10, 0x1, URZ ;  /* 0x000000010a0a7899 */ /* 0x000fe200080006ff */
[----:B------:R-:W-:Y:S01]  /*0d20*/  ELECT P0, URZ, PT ;  /* 0x0000000000ff782f */ /* 0x000fe20003800000 */
[----:B------:R-:W1:Y:S02]  /*0d30*/  FENCE.VIEW.ASYNC.S ;  /* 0x00000000000073c6 */ /* 0x000e640000000000 */
[----:B-1----:R1:W2:Y:S08]  /*0d40*/  SYNCS.EXCH.64 URZ, [UR7+0x170], UR8 ;  /* 0x0001700807ff75b2 */ /* 0x0022b00008000100 */
[----:B------:R1:W1:Y:S01]  /*0d50*/  SYNCS.EXCH.64 URZ, [UR7+0x180], UR10 ;  /* 0x0001800a07ff75b2 */ /* 0x0002620008000100 */
[----:B------:R1:W1:Y:S01]  /*0d60*/  SYNCS.EXCH.64 URZ, [UR7+0x178], UR8 ;  /* 0x0001780807ff75b2 */ /* 0x0002620008000100 */
[----:B------:R1:W1:Y:S01]  /*0d70*/  SYNCS.EXCH.64 URZ, [UR7+0x188], UR10 ;  /* 0x0001880a07ff75b2 */ /* 0x0002620008000100 */
[----:B------:R-:W-:Y:S01]  /*0d80*/  NOP ;  /* 0x0000000000007918 */ /* 0x000fe20000000000 */
.L_x_14:
[----:B------:R-:W3:Y:S01]  /*0d90*/  LDCU UR5, c[0x0][0x36c] ;  /* 0x00006d80ff0577ac */ /* 0x000ee20008000800 */
[----:B------:R-:W-:Y:S01]  /*0da0*/  ISETP.NE.OR P5, PT, R0, 0x2, !P5 ;  /* 0x000000020000780c */ /* 0x000fe20006fa5670 */
[----:B------:R-:W-:Y:S01]  /*0db0*/  NOP ;  /* 0x0000000000007918 */ /* 0x000fe20000000000 */
[----:B------:R-:W-:Y:S01]  /*0dc0*/  LOP3.LUT R8, R72, 0x1f, RZ, 0xc0, !PT ;  /* 0x0000001f48087812 */ /* 0x000fe200078ec0ff */
[----:B------:R-:W-:Y:S02]  /*0dd0*/  UISETP.NE.AND UP5, UPT, UR4, 0x2, UPT ;  /* 0x000000020400788c */ /* 0x000fe4000bfa5270 */
[----:B------:R-:W-:Y:S02]  /*0de0*/  UISETP.NE.AND UP4, UPT, UR4, URZ, UPT ;  /* 0x000000ff0400728c */ /* 0x000fe4000bf85270 */
[----:B---3--:R-:W-:-:S09]  /*0df0*/  UISETP.EQ.U32.AND UP1, UPT, UR5, 0x1, UPT ;  /* 0x000000010500788c */ /* 0x008fd2000bf22070 */
[----:B------:R-:W-:Y:S05]  /*0e00*/  BRA.U !UP1, `(.L_x_15) ;  /* 0x0000000109087547 */ /* 0x000fea000b800000 */
[----:B-12-4-:R-:W-:Y:S01]  /*0e10*/  UCGABAR_ARV ;  /* 0x00000000000079c7 */ /* 0x016fe20008000000 */
[----:B------:R-:W-:Y:S05]  /*0e20*/  BRA `(.L_x_16) ;  /* 0x0000000000047947 */ /* 0x000fea0003800000 */
.L_x_15:
[----:B-12-4-:R-:W-:Y:S01]  /*0e30*/  NOP ;  /* 0x0000000000007918 */ /* 0x016fe20000000000 */
.L_x_16:
[----:B------:R-:W1:Y:S01]  /*0e40*/  S2R R16, SR_CTAID.Y ;  /* 0x0000000000107919 */ /* 0x000e620000002600 */
[----:B------:R-:W2:Y:S01]  /*0e50*/  S2UR UR6, SR_CTAID.X ;  /* 0x00000000000679c3 */ /* 0x000ea20000002500 */
[----:B------:R-:W-:-:S05]  /*0e60*/  CS2R.32 R64, SR_CgaSize ;  /* 0x0000000000407805 */ /* 0x000fca0000008a00 */
[----:B------:R-:W-:-:S05]  /*0e70*/  IMAD R64, R64, -0xa0, RZ ;  /* 0xffffff6040407824 */ /* 0x000fca00078e02ff */
[----:B------:R-:W-:-:S14]  /*0e80*/  R2UR UR7, R64 ;  /* 0x00000000400772ca */ /* 0x000fdc00000e0000 */
[----:B------:R-:W3:Y:S01]  /*0e90*/  LDCU UR7, c[0x0][UR7+0x2b0] ;  /* 0x00005600070777ac */ /* 0x000ee20008000800 */
[----:B------:R-:W-:-:S05]  /*0ea0*/  CS2R.32 R64, SR_CgaSize ;  /* 0x0000000000407805 */ /* 0x000fca0000008a00 */
[----:B------:R-:W-:-:S05]  /*0eb0*/  IMAD R64, R64, -0xa0, RZ ;  /* 0xffffff6040407824 */ /* 0x000fca00078e02ff */
[----:B------:R-:W-:-:S14]  /*0ec0*/  R2UR UR5, R64 ;  /* 0x00000000400572ca */ /* 0x000fdc00000e0000 */
[----:B------:R-:W4:Y:S01]  /*0ed0*/  LDCU UR5, c[0x0][UR5+0x2b4] ;  /* 0x00005680050577ac */ /* 0x000f220008000800 */
[----:B------:R-:W4:Y:S01]  /*0ee0*/  LDC R11, c[0x0][0xb24] ;  /* 0x0002c900ff0b7b82 */ /* 0x000f220000000800 */
[----:B------:R-:W-:Y:S02]  /*0ef0*/  USHF.L.U32 UR23, UR45, 0xa, URZ ;  /* 0x0000000a2d177899 */ /* 0x000fe400080006ff */
[----:B------:R-:W-:Y:S02]  /*0f00*/  USHF.L.U32 UR22, UR45, 0x4, URZ ;  /* 0x000000042d167899 */ /* 0x000fe400080006ff */
[----:B------:R-:W-:Y:S02]  /*0f10*/  ULOP3.LUT UR23, UR23, 0x400, URZ, 0xc0, !UPT ;  /* 0x0000040017177892 */ /* 0x000fe4000f8ec0ff */
[----:B------:R-:W-:Y:S01]  /*0f20*/  ULOP3.LUT UR22, UR22, 0x10, URZ, 0xc0, !UPT ;  /* 0x0000001016167892 */ /* 0x000fe2000f8ec0ff */
[----:B------:R-:W-:-:S05]  /*0f30*/  CS2R.32 R5, SR_CgaSize ;  /* 0x0000000000057805 */ /* 0x000fca0000008a00 */
[----:B------:R-:W-:-:S06]  /*0f40*/  IMAD R5, R5, -0xa0, RZ ;  /* 0xffffff6005057824 */ /* 0x000fcc00078e02ff */
[----:B------:R-:W4:Y:S01]  /*0f50*/  LDC R5, c[0x0][R5+0x2a0] ;  /* 0x0000a80005057b82 */ /* 0x000f220000000800 */
[----:B------:R-:W-:Y:S01]  /*0f60*/  UISETP.NE.AND UP2, UPT, UR4, 0x2, UPT ;  /* 0x000000020400788c */ /* 0x000fe2000bf45270 */
[----:B--2---:R-:W-:Y:S02]  /*0f70*/  I2FP.F32.U32 R64, UR6 ;  /* 0x0000000600407c45 */ /* 0x004fe40008201000 */
[----:B------:R-:W-:-:S05]  /*0f80*/  CS2R.32 R62, SR_CgaSize ;  /* 0x00000000003e7805 */ /* 0x000fca0000008a00 */
[----:B------:R-:W-:-:S06]  /*0f90*/  IMAD R62, R62, -0xa0, RZ ;  /* 0xffffff603e3e7824 */ /* 0x000fcc00078e02ff */
[----:B------:R-:W2:Y:S01]  /*0fa0*/  LDC R62, c[0x0][R62+0x2a4] ;  /* 0x0000a9003e3e7b82 */ /* 0x000ea20000000800 */
[----:B------:R-:W-:Y:S01]  /*0fb0*/  MOV R19, UR6 ;  /* 0x0000000600137c02 */ /* 0x000fe20008000f00 */
[----:B---3--:R-:W-:Y:S01]  /*0fc0*/  FMUL R64, R64, UR7 ;  /* 0x0000000740407c20 */ /* 0x008fe20008400000 */
[----:B-1----:R-:W-:-:S05]  /*0fd0*/  I2FP.F32.U32 R0, R16 ;  /* 0x0000001000007245 */ /* 0x002fca0000201000 */
[----:B------:R-:W1:Y:S01]  /*0fe0*/  S2UR UR57, SR_CTAID.Z ;  /* 0x00000000003979c3 */ /* 0x000e620000002700 */
[----:B----4-:R-:W-:Y:S01]  /*0ff0*/  ISETP.GE.AND P0, PT, R11, 0x1, PT ;  /* 0x000000010b00780c */ /* 0x010fe20003f06270 */
[----:B------:R-:W3:Y:S01]  /*1000*/  F2I.U32.TRUNC.NTZ R64, R64 ;  /* 0x0000004000407305 */ /* 0x000ee2000020f000 */
[----:B------:R-:W-:Y:S01]  /*1010*/  FMUL R0, R0, UR5 ;  /* 0x0000000500007c20 */ /* 0x000fe20008400000 */
[----:B------:R-:W4:Y:S04]  /*1020*/  LDCU UR5, c[0x0][0xb30] ;  /* 0x00016600ff0577ac */ /* 0x000f280008000800 */
[----:B------:R-:W1:Y:S02]  /*1030*/  LDC R26, c[0x0][0xb24] ;  /* 0x0002c900ff1a7b82 */ /* 0x000e640000000800 */
[----:B------:R-:W4:Y:S01]  /*1040*/  F2I.U32.TRUNC.NTZ R3, R0 ;  /* 0x0000000000037305 */ /* 0x000f22000020f000 */
[----:B---3--:R-:W-:-:S05]  /*1050*/  IADD3 R64, PT, PT, -R64, RZ, RZ ;  /* 0x000000ff40407210 */ /* 0x008fca0007ffe1ff */
[----:B------:R-:W-:Y:S01]  /*1060*/  IMAD R64, R5, R64, UR6 ;  /* 0x0000000605407e24 */ /* 0x000fe2000f8e0240 */
[----:B----4-:R-:W-:Y:S02]  /*1070*/  IADD3 R3, PT, PT, -R3, RZ, RZ ;  /* 0x000000ff03037210 */ /* 0x010fe40007ffe1ff */
[----:B------:R-:W-:-:S03]  /*1080*/  PRMT R0, RZ, 0x7610, R0 ;  /* 0x00007610ff007816 */ /* 0x000fc60000000000 */
[----:B--2---:R-:W-:Y:S01]  /*1090*/  IMAD R62, R62, R3, R16 ;  /* 0x000000033e3e7224 */ /* 0x004fe200078e0210 */
[----:B------:R-:W-:Y:S06]  /*10a0*/  BRA.U UP4, `(.L_x_17) ;  /* 0x0000000104207547 */ /* 0x000fec000b800000 */
[C---:B------:R-:W-:Y:S02]  /*10b0*/  ISETP.NE.AND P3, PT, R62.reuse, RZ, PT ;  /* 0x000000ff3e00720c */ /* 0x040fe40003f65270 */
[----:B------:R-:W-:Y:S02]  /*10c0*/  ISETP.NE.AND P1, PT, R62, RZ, PT ;  /* 0x000000ff3e00720c */ /* 0x000fe40003f25270 */
[C---:B------:R-:W-:Y:S02]  /*10d0*/  ISETP.NE.AND P2, PT, R64.reuse, 0x1, PT ;  /* 0x000000014000780c */ /* 0x040fe40003f45270 */
[----:B------:R-:W-:Y:S02]  /*10e0*/  SEL R0, RZ, 0x2, P3 ;  /* 0x00000002ff007807 */ /* 0x000fe40001800000 */
[----:B------:R-:W-:Y:S02]  /*10f0*/  ISETP.EQ.OR P1, PT, R64, RZ, !P1 ;  /* 0x000000ff4000720c */ /* 0x000fe40004f22670 */
[----:B------:R-:W-:-:S02]  /*1100*/  SEL R0, R0, 0x2, P2 ;  /* 0x0000000200007807 */ /* 0x000fc40001000000 */
[----:B------:R-:W-:-:S05]  /*1110*/  SEL R3, RZ, 0x1, !P1 ;  /* 0x00000001ff037807 */ /* 0x000fca0004800000 */
[----:B------:R-:W-:Y:S02]  /*1120*/  IMAD.IADD R0, R3, 0x1, R0 ;  /* 0x0000000103007824 */ /* 0x000fe400078e0200 */
.L_x_17:
[----:B------:R-:W-:Y:S05]  /*1130*/  @!P0 BRA `(.L_x_18) ;  /* 0x0000000000b88947 */ /* 0x000fea0003800000 */
[----:B------:R-:W2:Y:S01]  /*1140*/  LDC.64 R4, c[0x0][0xb18] ;  /* 0x0002c600ff047b82 */ /* 0x000ea20000000a00 */
[----:B------:R-:W-:-:S07]  /*1150*/  ISETP.NE.AND P0, PT, R11, 0x1, PT ;  /* 0x000000010b00780c */ /* 0x000fce0003f05270 */
[----:B------:R-:W3:Y:S08]  /*1160*/  LDC R10, c[0x0][0xb0c] ;  /* 0x0002c300ff0a7b82 */ /* 0x000ef00000000800 */
[----:B------:R-:W4:Y:S08]  /*1170*/  LDC R13, c[0x0][0x370] ;  /* 0x0000dc00ff0d7b82 */ /* 0x000f300000000800 */
[----:B------:R-:W1:Y:S01]  /*1180*/  LDC R12, c[0x0][0x374] ;  /* 0x0000dd00ff0c7b82 */ /* 0x000e620000000800 */
[----:B--2---:R-:W-:-:S07]  /*1190*/  ISETP.NE.AND P1, PT, R4, 0x1, PT ;  /* 0x000000010400780c */ /* 0x004fce0003f25270 */
[----:B------:R-:W4:Y:S01]  /*11a0*/  LDC.64 R6, c[0x0][0xb10] ;  /* 0x0002c400ff067b82 */ /* 0x000f220000000a00 */
[----:B---3--:R-:W-:-:S07]  /*11b0*/  ISETP.NE.AND P2, PT, R10, 0x1, PT ;  /* 0x000000010a00780c */ /* 0x008fce0003f45270 */
[----:B------:R-:W2:Y:S08]  /*11c0*/  LDC R9, c[0x0][0xb20] ;  /* 0x0002c800ff097b82 */ /* 0x000eb00000000800 */
[----:B------:R-:W3:Y:S01]  /*11d0*/  LDC.64 R2, c[0x0][0xb28] ;  /* 0x0002ca00ff027b82 */ /* 0x000ee20000000a00 */
[----:B-1----:R-:W-:-:S04]  /*11e0*/  IMAD.HI.U32 R14, R12, R5, RZ ;  /* 0x000000050c0e7227 */ /* 0x002fc800078e00ff */
[----:B----4-:R-:W-:-:S04]  /*11f0*/  IMAD.HI.U32 R18, R13, R6, RZ ;  /* 0x000000060d127227 */ /* 0x010fc800078e00ff */
[----:B------:R-:W-:Y:S01]  /*1200*/  IMAD.HI.U32 R20, R19, R6, RZ ;  /* 0x0000000613147227 */ /* 0x000fe200078e00ff */
[----:B------:R-:W-:Y:S02]  /*1210*/  @P2 SHF.R.U32.HI R13, RZ, R7, R18 ;  /* 0x00000007ff0d2219 */ /* 0x000fe40000011612 */
[----:B--2---:R-:W-:Y:S01]  /*1220*/  @P1 SHF.R.U32.HI R12, RZ, R9, R14 ;  /* 0x00000009ff0c1219 */ /* 0x004fe2000001160e */
[----:B------:R-:W-:Y:S01]  /*1230*/  IMAD.HI.U32 R18, R16, R5, RZ ;  /* 0x0000000510127227 */ /* 0x000fe200078e00ff */
[----:B------:R-:W-:-:S04]  /*1240*/  SHF.R.U32.HI R20, RZ, R7, R20 ;  /* 0x00000007ff147219 */ /* 0x000fc80000011614 */
[----:B------:R-:W-:Y:S01]  /*1250*/  SHF.R.U32.HI R9, RZ, R9, R18 ;  /* 0x00000009ff097219 */ /* 0x000fe20000011612 */
[----:B---3--:R-:W-:Y:S01]  /*1260*/  IMAD.HI.U32 R14, R12, R2, RZ ;  /* 0x000000020c0e7227 */ /* 0x008fe200078e00ff */
[----:B------:R-:W-:Y:S02]  /*1270*/  SEL R5, R19, R20, !P2 ;  /* 0x0000001413057207 */ /* 0x000fe40005000000 */
[----:B------:R-:W-:Y:S01]  /*1280*/  SEL R9, R16, R9, !P1 ;  /* 0x0000000910097207 */ /* 0x000fe20004800000 */
[----:B------:R-:W-:Y:S01]  /*1290*/  IMAD.HI.U32 R6, R13, R2, RZ ;  /* 0x000000020d067227 */ /* 0x000fe200078e00ff */
[-C--:B------:R-:W-:Y:S02]  /*12a0*/  @P0 SHF.R.U32.HI R12, RZ, R3.reuse, R14 ;  /* 0x00000003ff0c0219 */ /* 0x080fe4000001160e */
[----:B------:R-:W-:Y:S02]  /*12b0*/  IADD3 R7, PT, PT, -R9, RZ, RZ ;  /* 0x000000ff09077210 */ /* 0x000fe40007ffe1ff */
[----:B------:R-:W-:Y:S01]  /*12c0*/  @P0 SHF.R.U32.HI R13, RZ, R3, R6 ;  /* 0x00000003ff0d0219 */ /* 0x000fe20000011606 */
[----:B------:R-:W-:-:S02]  /*12d0*/  IMAD R12, R12, R11, RZ ;  /* 0x0000000b0c0c7224 */ /* 0x000fc400078e02ff */
[----:B------:R-:W-:Y:S02]  /*12e0*/  IMAD R7, R4, R7, R16 ;  /* 0x0000000704077224 */ /* 0x000fe400078e0210 */
[----:B------:R-:W-:Y:S01]  /*12f0*/  IMAD R6, R13, R11, RZ ;  /* 0x0000000b0d067224 */ /* 0x000fe200078e02ff */
[----:B------:R-:W-:-:S04]  /*1300*/  ISETP.GE.AND P1, PT, R9, R12, PT ;  /* 0x0000000c0900720c */ /* 0x000fc80003f26270 */
[----:B------:R-:W-:Y:S01]  /*1310*/  ISETP.GE.OR P1, PT, R5, R6, P1 ;  /* 0x000000060500720c */ /* 0x000fe20000f26670 */
[----:B------:R-:W-:-:S05]  /*1320*/  IMAD.HI.U32 R6, R9, R2, RZ ;  /* 0x0000000209067227 */ /* 0x000fca00078e00ff */
[----:B------:R-:W-:-:S04]  /*1330*/  SHF.R.U32.HI R6, RZ, R3, R6 ;  /* 0x00000003ff067219 */ /* 0x000fc80000011606 */
[----:B------:R-:W-:-:S03]  /*1340*/  SEL R6, R9, R6, !P0 ;  /* 0x0000000609067207 */ /* 0x000fc60004000000 */
[----:B------:R-:W-:Y:S01]  /*1350*/  @!P1 IMAD.HI.U32 R12, R5, R2, RZ ;  /* 0x00000002050c9227 */ /* 0x000fe200078e00ff */
[----:B------:R-:W-:-:S04]  /*1360*/  IADD3 R2, PT, PT, -R6, RZ, RZ ;  /* 0x000000ff06027210 */ /* 0x000fc80007ffe1ff */
[----:B------:R-:W-:Y:S01]  /*1370*/  @!P1 SHF.R.U32.HI R12, RZ, R3, R12 ;  /* 0x00000003ff0c9219 */ /* 0x000fe2000001160c */
[----:B------:R-:W-:-:S03]  /*1380*/  IMAD R2, R11, R2, R9 ;  /* 0x000000020b027224 */ /* 0x000fc600078e0209 */
[----:B------:R-:W-:-:S05]  /*1390*/  @!P1 SEL R3, R5, R12, !P0 ;  /* 0x0000000c05039207 */ /* 0x000fca0004000000 */
[--C-:B------:R-:W-:Y:S02]  /*13a0*/  @!P1 IMAD.IADD R6, R6, 0x1, -R3.reuse ;  /* 0x0000000106069824 */ /* 0x100fe400078e0a03 */
[----:B------:R-:W-:Y:S01]  /*13b0*/  @!P1 IMAD R3, R2, R13, R3 ;  /* 0x0000000d02039224 */ /* 0x000fe200078e0203 */
[----:B------:R-:W-:Y:S01]  /*13c0*/  IADD3 R2, PT, PT, -R5, RZ, RZ ;  /* 0x000000ff05027210 */ /* 0x000fe20007ffe1ff */
[----:B------:R-:W-:Y:S02]  /*13d0*/  @!P1 IMAD R9, R6, R11, R5 ;  /* 0x0000000b06099224 */ /* 0x000fe400078e0205 */
[----:B------:R-:W-:Y:S02]  /*13e0*/  @!P1 IMAD.MOV.U32 R5, RZ, RZ, R3 ;  /* 0x000000ffff059224 */ /* 0x000fe400078e0003 */
[----:B------:R-:W-:Y:S02]  /*13f0*/  IMAD R2, R10, R2, R19 ;  /* 0x000000020a027224 */ /* 0x000fe400078e0213 */
[----:B------:R-:W-:-:S02]  /*1400*/  IMAD R16, R9, R4, R7 ;  /* 0x0000000409107224 */ /* 0x000fc400078e0207 */
[----:B------:R-:W-:Y:S02]  /*1410*/  IMAD R19, R5, R10, R2 ;  /* 0x0000000a05137224 */ /* 0x000fe400078e0202 */
.L_x_18:
[----:B------:R-:W-:-:S09]  /*1420*/  UISETP.NE.AND UP3, UPT, UR5, 0x1, UPT ;  /* 0x000000010500788c */ /* 0x000fd2000bf65270 */
[----:B------:R-:W-:Y:S05]  /*1430*/  BRA.U UP3, `(.L_x_19) ;  /* 0x0000000103407547 */ /* 0x000fea000b800000 */
[----:B------:R-:W2:Y:S08]  /*1440*/  LDC.64 R4, c[0x0][0xb10] ;  /* 0x0002c400ff047b82 */ /* 0x000eb00000000a00 */
[----:B------:R-:W3:Y:S08]  /*1450*/  LDC.64 R2, c[0x0][0xb18] ;  /* 0x0002c600ff027b82 */ /* 0x000ef00000000a00 */
[----:B------:R-:W4:Y:S08]  /*1460*/  LDC R6, c[0x0][0xb20] ;  /* 0x0002c800ff067b82 */ /* 0x000f300000000800 */
[----:B------:R-:W1:Y:S01]  /*1470*/  LDC R10, c[0x0][0xb0c] ;  /* 0x0002c300ff0a7b82 */ /* 0x000e620000000800 */
[----:B--2---:R-:W-:-:S05]  /*1480*/  IMAD.HI.U32 R4, R19, R4, RZ ;  /* 0x0000000413047227 */ /* 0x004fca00078e00ff */
[----:B------:R-:W-:Y:S01]  /*1490*/  SHF.R.U32.HI R4, RZ, R5, R4 ;  /* 0x00000005ff047219 */ /* 0x000fe20000011604 */
[----:B---3--:R-:W-:Y:S01]  /*14a0*/  IMAD.HI.U32 R3, R16, R3, RZ ;  /* 0x0000000310037227 */ /* 0x008fe200078e00ff */
[----:B------:R-:W-:-:S04]  /*14b0*/  ISETP.NE.AND P0, PT, R2, 0x1, PT ;  /* 0x000000010200780c */ /* 0x000fc80003f05270 */
[----:B----4-:R-:W-:-:S04]  /*14c0*/  SHF.R.U32.HI R3, RZ, R6, R3 ;  /* 0x00000006ff037219 */ /* 0x010fc80000011603 */
[----:B------:R-:W-:Y:S02]  /*14d0*/  SEL R3, R16, R3, !P0 ;  /* 0x0000000310037207 */ /* 0x000fe40004000000 */
[----:B-1----:R-:W-:-:S04]  /*14e0*/  ISETP.NE.AND P1, PT, R10, 0x1, PT ;  /* 0x000000010a00780c */ /* 0x002fc80003f25270 */
[----:B------:R-:W-:-:S05]  /*14f0*/  SEL R4, R19, R4, !P1 ;  /* 0x0000000413047207 */ /* 0x000fca0004800000 */
[----:B------:R-:W-:Y:S02]  /*1500*/  IMAD.IADD R5, R3, 0x1, -R4 ;  /* 0x0000000103057824 */ /* 0x000fe400078e0a04 */
[----:B------:R-:W-:Y:S02]  /*1510*/  IMAD.IADD R3, R4, 0x1, -R3 ;  /* 0x0000000104037824 */ /* 0x000fe400078e0a03 */
[----:B------:R-:W-:Y:S02]  /*1520*/  IMAD R19, R5, R10, R19 ;  /* 0x0000000a05137224 */ /* 0x000fe400078e0213 */
[----:B------:R-:W-:Y:S02]  /*1530*/  IMAD R16, R3, R2, R16 ;  /* 0x0000000203107224 */ /* 0x000fe400078e0210 */
.L_x_19:
[----:B------:R-:W-:Y:S05]  /*1540*/  BRA.U !UP1, `(.L_x_20) ;  /* 0x00000001090c7547 */ /* 0x000fea000b800000 */
[----:B------:R-:W-:Y:S01]  /*1550*/  UCGABAR_WAIT ;  /* 0x0000000000007dc7 */ /* 0x000fe20008000000 */
[----:B------:R-:W-:Y:S01]  /*1560*/  CCTL.IVALL ;  /* 0x00000000ff00798f */ /* 0x000fe20002000000 */
[----:B------:R-:W-:Y:S05]  /*1570*/  BRA `(.L_x_21) ;  /* 0x0000000000047947 */ /* 0x000fea0003800000 */
.L_x_20:
[----:B------:R-:W-:Y:S06]  /*1580*/  BAR.SYNC.DEFER_BLOCKING 0x0 ;  /* 0x0000000000007b1d */ /* 0x000fec0000010000 */
.L_x_21:
[----:B------:R-:W-:Y:S05]  /*1590*/  BRA.U UP2, `(.L_x_22) ;  /* 0x0000001d02cc7547 */ /* 0x000fea000b800000 */
[----:B------:R-:W2:Y:S01]  /*15a0*/  LDCU UR7, c[0x0][0x388] ;  /* 0x00007100ff0777ac */ /* 0x000ea20008000800 */
[----:B------:R-:W3:Y:S01]  /*15b0*/  LDC R11, c[0x0][0x370] ;  /* 0x0000dc00ff0b7b82 */ /* 0x000ee20000000800 */
[----:B------:R-:W-:Y:S01]  /*15c0*/  PLOP3.LUT P0, PT, PT, PT, UP6, 0x80, 0x8 ;  /* 0x000000000008781c */ /* 0x000fe20003f0f068 */
[----:B------:R-:W-:Y:S01]  /*15d0*/  IMAD.MOV.U32 R12, RZ, RZ, 0x1 ;  /* 0x00000001ff0c7424 */ /* 0x000fe200078e00ff */
[----:B------:R-:W4:Y:S01]  /*15e0*/  LDCU UR5, c[0x0][0x38c] ;  /* 0x00007180ff0577ac */ /* 0x000f220008000800 */
[----:B------:R-:W-:Y:S01]  /*15f0*/  ISETP.EQ.OR P4, PT, R8, RZ, P5 ;  /* 0x000000ff0800720c */ /* 0x000fe20002f82670 */
[----:B------:R-:W-:Y:S01]  /*1600*/  IMAD.MOV.U32 R10, RZ, RZ, RZ ;  /* 0x000000ffff0a7224 */ /* 0x000fe200078e00ff */
[----:B------:R-:W-:Y:S01]  /*1610*/  PLOP3.LUT P0, PT, P0, PT, PT, 0x8, 0x80 ;  /* 0x000000000080781c */ /* 0x000fe2000070e170 */
[----:B------:R-:W1:Y:S01]  /*1620*/  LDCU UR43, c[0x0][0x390] ;  /* 0x00007200ff2b77ac */ /* 0x000e620008000800 */
[----:B------:R-:W3:Y:S01]  /*1630*/  LDC R0, c[0x0][0x374] ;  /* 0x0000dd00ff007b82 */ /* 0x000ee20000000800 */
[----:B------:R-:W-:-:S02]  /*1640*/  UISETP.NE.AND UP1, UPT, UR4, URZ, UPT ;  /* 0x000000ff0400728c */ /* 0x000fc4000bf25270 */
[----:B------:R-:W-:Y:S01]  /*1650*/  USEL UR38, URZ, 0x1, UP5 ;  /* 0x00000001ff267887 */ /* 0x000fe2000a800000 */
[----:B------:R-:W1:Y:S01]  /*1660*/  LDCU.64 UR44, c[0x0][0x348] ;  /* 0x00006900ff2c77ac */ /* 0x000e620008000a00 */
[----:B--2---:R-:W-:Y:S02]  /*1670*/  UIADD3 UR7, UPT, UPT, UR7, 0x1f, URZ ;  /* 0x0000001f07077890 */ /* 0x004fe4000fffe0ff */
[----:B------:R-:W-:Y:S02]  /*1680*/  USEL UR38, UR38, 0x2, UP1 ;  /* 0x0000000226267887 */ /* 0x000fe40008800000 */
[----:B------:R-:W-:Y:S01]  /*1690*/  USHF.R.S32.HI UR6, URZ, 0x1f, UR7 ;  /* 0x0000001fff067899 */ /* 0x000fe20008011407 */
[----:B------:R-:W-:Y:S01]  /*16a0*/  UMOV UR41, URZ ;  /* 0x000000ff00297c82 */ /* 0x000fe20008000000 */
[----:B------:R-:W-:Y:S02]  /*16b0*/  UMOV UR29, URZ ;  /* 0x000000ff001d7c82 */ /* 0x000fe40008000000 */
[----:B------:R-:W-:Y:S01]  /*16c0*/  ULEA.HI UR6, UR6, UR7, URZ, 0x5 ;  /* 0x0000000706067291 */ /* 0x000fe2000f8f28ff */
[----:B------:R-:W-:-:S03]  /*16d0*/  UMOV UR40, URZ ;  /* 0x000000ff00287c82 */ /* 0x000fc60008000000 */
[----:B------:R-:W-:-:S04]  /*16e0*/  USHF.R.S32.HI UR6, URZ, 0x5, UR6 ;  /* 0x00000005ff067899 */ /* 0x000fc80008011406 */
[----:B----4-:R-:W-:-:S04]  /*16f0*/  UIMAD UR5, UR6, UR5, URZ ;  /* 0x00000005060572a4 */ /* 0x010fc8000f8e02ff */
[----:B-1----:R-:W-:-:S04]  /*1700*/  UIMAD UR43, UR5, UR43, URZ ;  /* 0x0000002b052b72a4 */ /* 0x002fc8000f8e02ff */
[----:B------:R-:W-:Y:S02]  /*1710*/  UISETP.NE.AND UP2, UPT, UR43, URZ, UPT ;  /* 0x000000ff2b00728c */ /* 0x000fe4000bf45270 */
[----:B------:R-:W-:-:S04]  /*1720*/  UISETP.LT.U32.AND UP0, UPT, UR43, 0x11, UPT ;  /* 0x000000112b00788c */ /* 0x000fc8000bf01070 */
[----:B------:R-:W-:-:S04]  /*1730*/  USEL UR42, UR43, 0x11, UP0 ;  /* 0x000000112b2a7887 */ /* 0x000fc80008000000 */
[----:B------:R-:W-:Y:S02]  /*1740*/  UIADD3 UR31, UPT, UPT, UR42, -0x1, URZ ;  /* 0xffffffff2a1f7890 */ /* 0x000fe4000fffe0ff */
[----:B------:R-:W-:Y:S02]  /*1750*/  @!UP2 UIADD3 UR31, UPT, UPT, UR42, URZ, URZ ;  /* 0x000000ff2a1fa290 */ /* 0x000fe4000fffe0ff */
[----:B------:R-:W-:Y:S02]  /*1760*/  UIADD3 UR42, UPT, UPT, UR43, -UR42, URZ ;  /* 0x8000002a2b2a7290 */ /* 0x000fe4000fffe0ff */
[----:B---3--:R-:W-:-:S12]  /*1770*/  UIADD3 UR31, UPT, UPT, UR31, 0x1, URZ ;  /* 0x000000011f1f7890 */ /* 0x008fd8000fffe0ff */
.L_x_40:
[----:B------:R-:W1:Y:S01]  /*1780*/  S2UR UR30, SR_CgaCtaId ;  /* 0x00000000001e79c3 */ /* 0x000e620000008800 */
[----:B------:R-:W-:Y:S01]  /*1790*/  UMOV UR4, 0x400 ;  /* 0x0000040000047882 */ /* 0x000fe20000000000 */
[----:B------:R-:W-:Y:S01]  /*17a0*/  SHF.L.U32 R2, R12, 0x1f, RZ ;  /* 0x0000001f0c027819 */ /* 0x000fe200000006ff */
[----:B------:R-:W-:Y:S01]  /*17b0*/  UISETP.NE.AND UP0, UPT, UR43, URZ, UPT ;  /* 0x000000ff2b00728c */ /* 0x000fe2000bf05270 */
[----:B------:R-:W-:Y:S01]  /*17c0*/  R2UR UR34, R16 ;  /* 0x00000000102272ca */ /* 0x000fe200000e0000 */
[----:B------:R-:W-:Y:S01]  /*17d0*/  IMAD.SHL.U32 R19, R19, 0x40, RZ ;  /* 0x0000004013137824 */ /* 0x000fe200078e00ff */
[----:B------:R-:W-:Y:S01]  /*17e0*/  UMOV UR39, URZ ;  /* 0x000000ff00277c82 */ /* 0x000fe20008000000 */
[----:B------:R-:W-:Y:S01]  /*17f0*/  UMOV UR37, URZ ;  /* 0x000000ff00257c82 */ /* 0x000fe20008000000 */
[----:B------:R-:W-:-:S09]  /*1800*/  UMOV UR36, URZ ;  /* 0x000000ff00247c82 */ /* 0x000fd20008000000 */
[----:B------:R-:W-:Y:S02]  /*1810*/  USHF.L.U32 UR34, UR34, 0x7, URZ ;  /* 0x0000000722227899 */ /* 0x000fe400080006ff */
[----:B-1----:R-:W-:-:S04]  /*1820*/  ULEA UR30, UR30, UR4, 0x18 ;  /* 0x000000041e1e7291 */ /* 0x002fc8000f8ec0ff */
[----:B------:R-:W-:-:S09]  /*1830*/  ULEA UR4, UR41, UR30, 0x3 ;  /* 0x0000001e29047291 */ /* 0x000fd2000f8e18ff */
[----:B----4-:R1:W2:Y:S01]  /*1840*/  SYNCS.PHASECHK.TRANS64.TRYWAIT P2, [UR4+0x88], R2 ;  /* 0x00008802ff0075a7 */ /* 0x0102a20008041104 */
[----:B---3--:R-:W-:Y:S05]  /*1850*/  BRA.U !UP0, `(.L_x_23) ;  /* 0x0000000508987547 */ /* 0x008fea000b800000 */
[----:B------:R-:W3:Y:S01]  /*1860*/  LDC.64 R8, c[0x0][0x480] ;  /* 0x00012000ff087b82 */ /* 0x000ee20000000a00 */
[----:B------:R-:W4:Y:S01]  /*1870*/  LDCU UR25, c[0x0][0x390] ;  /* 0x00007200ff1977ac */ /* 0x000f220008000800 */
[----:B------:R-:W2:Y:S06]  /*1880*/  LDCU UR26, c[0x0][0x38c] ;  /* 0x00007180ff1a77ac */ /* 0x000eac0008000800 */
[----:B------:R-:W4:Y:S01]  /*1890*/  LDC.64 R6, c[0x0][0x488] ;  /* 0x00012200ff067b82 */ /* 0x000f220000000a00 */
[----:B------:R-:W2:Y:S01]  /*18a0*/  LDCU.64 UR14, c[0x0][0x4b8] ;  /* 0x00009700ff0e77ac */ /* 0x000ea20008000a00 */
[----:B------:R-:W-:-:S02]  /*18b0*/  UIADD3 UR40, UPT, UPT, UR31, UR29, URZ ;  /* 0x0000001d1f287290 */ /* 0x000fc4000fffe0ff */
[----:B------:R-:W-:-:S04]  /*18c0*/  UIADD3 UR10, UPT, UPT, UR34, 0x40, URZ ;  /* 0x00000040220a7890 */ /* 0x000fc8000fffe0ff */
[----:B-1----:R-:W1:Y:S01]  /*18d0*/  LDC.64 R2, c[0x0][0x490] ;  /* 0x00012400ff027b82 */ /* 0x002e620000000a00 */
[----:B------:R-:W-:Y:S01]  /*18e0*/  UMOV UR39, URZ ;  /* 0x000000ff00277c82 */ /* 0x000fe20008000000 */
[----:B------:R-:W-:Y:S01]  /*18f0*/  UMOV UR27, UR41 ;  /* 0x00000029001b7c82 */ /* 0x000fe20008000000 */
[----:B------:R-:W-:Y:S01]  /*1900*/  UMOV UR36, URZ ;  /* 0x000000ff00247c82 */ /* 0x000fe20008000000 */
[----:B------:R-:W-:Y:S01]  /*1910*/  UMOV UR37, URZ ;  /* 0x000000ff00257c82 */ /* 0x000fe20008000000 */
[----:B---3--:R-:W-:Y:S01]  /*1920*/  IMAD.HI.U32 R9, R19, R9, RZ ;  /* 0x0000000913097227 */ /* 0x008fe200078e00ff */
[----:B------:R-:W-:Y:S02]  /*1930*/  ISETP.NE.AND P1, PT, R8, 0x1, PT ;  /* 0x000000010800780c */ /* 0x000fe40003f25270 */
[----:B------:R-:W3:Y:S02]  /*1940*/  LDC.64 R4, c[0x0][0x4b0] ;  /* 0x00012c00ff047b82 */ /* 0x000ee40000000a00 */
[----:B----4-:R-:W-:-:S04]  /*1950*/  SHF.R.U32.HI R6, RZ, R6, R9 ;  /* 0x00000006ff067219 */ /* 0x010fc80000011609 */
[----:B------:R-:W-:Y:S02]  /*1960*/  SEL R6, R19, R6, !P1 ;  /* 0x0000000613067207 */ /* 0x000fe40004800000 */
[----:B------:R-:W-:Y:S02]  /*1970*/  ISETP.NE.AND P1, PT, R7, 0x1, PT ;  /* 0x000000010700780c */ /* 0x000fe40003f25270 */
[C---:B------:R-:W-:Y:S01]  /*1980*/  R2UR UR4, R6.reuse ;  /* 0x00000000060472ca */ /* 0x040fe200000e0000 */
[----:B-1----:R-:W-:-:S04]  /*1990*/  IMAD.HI.U32 R2, R6, R2, RZ ;  /* 0x0000000206027227 */ /* 0x002fc800078e00ff */
[----:B------:R-:W-:Y:S01]  /*19a0*/  IMAD.MOV R14, RZ, RZ, -R6 ;  /* 0x000000ffff0e7224 */ /* 0x000fe200078e0a06 */
[----:B------:R-:W-:-:S03]  /*19b0*/  SHF.R.U32.HI R2, RZ, R3, R2 ;  /* 0x00000003ff027219 */ /* 0x000fc60000011602 */
[----:B------:R-:W-:Y:S01]  /*19c0*/  IMAD R14, R8, R14, R19 ;  /* 0x0000000e080e7224 */ /* 0x000fe200078e0213 */
[----:B------:R-:W-:Y:S01]  /*19d0*/  R2UR UR21, R2 ;  /* 0x00000000021572ca */ /* 0x000fe200000e0000 */
[----:B------:R-:W-:Y:S01]  /*19e0*/  VOTEU.ANY UP0, P1 ;  /* 0x0000000000ff7886 */ /* 0x000fe20000800100 */
[----:B------:R-:W1:Y:S01]  /*19f0*/  LDC.64 R2, c[0x0][0x4d0] ;  /* 0x00013400ff027b82 */ /* 0x000e620000000a00 */
[----:B---3--:R-:W-:Y:S02]  /*1a00*/  R2UR UR8, R4 ;  /* 0x00000000040872ca */ /* 0x008fe400000e0000 */
[----:B------:R-:W-:Y:S02]  /*1a10*/  R2UR UR9, R14 ;  /* 0x000000000e0972ca */ /* 0x000fe400000e0000 */
[----:B------:R-:W-:-:S06]  /*1a20*/  R2UR UR6, R5 ;  /* 0x00000000050672ca */ /* 0x000fcc00000e0000 */
[----:B------:R-:W-:Y:S01]  /*1a30*/  USEL UR21, UR4, UR21, !UP0 ;  /* 0x0000001504157287 */ /* 0x000fe2000c000000 */
[----:B------:R-:W3:Y:S05]  /*1a40*/  LDCU.64 UR4, c[0x0][0x4d8] ;  /* 0x00009b00ff0477ac */ /* 0x000eea0008000a00 */
[----:B------:R-:W-:-:S04]  /*1a50*/  IMAD R9, RZ, RZ, -UR21 ;  /* 0x80000015ff097e24 */ /* 0x000fc8000f8e02ff */
[----:B------:R-:W-:Y:S01]  /*1a60*/  IMAD R9, R7, R9, R6 ;  /* 0x0000000907097224 */ /* 0x000fe200078e0206 */
[----:B-1----:R-:W-:-:S04]  /*1a70*/  R2UR UR19, R2 ;  /* 0x00000000021372ca */ /* 0x002fc800000e0000 */
[----:B------:R-:W-:Y:S02]  /*1a80*/  R2UR UR7, R9 ;  /* 0x00000000090772ca */ /* 0x000fe400000e0000 */
[----:B------:R-:W-:-:S07]  /*1a90*/  R2UR UR20, R3 ;  /* 0x00000000031472ca */ /* 0x000fce00000e0000 */
[----:B------:R-:W-:-:S06]  /*1aa0*/  UIMAD UR19, UR9, UR8, UR19 ;  /* 0x00000008091372a4 */ /* 0x000fcc000f8e0213 */
[----:B--23--:R-:W-:-:S12]  /*1ab0*/  UIMAD UR20, UR7, UR6, UR20 ;  /* 0x00000006071472a4 */ /* 0x00cfd8000f8e0214 */
.L_x_29:
[----:B--2---:R-:W-:Y:S01]  /*1ac0*/  @!P5 MOV R3, 0x3000 ;  /* 0x000030000003d802 */ /* 0x004fe20000000f00 */
[----:B------:R-:W-:Y:S01]  /*1ad0*/  ULEA UR17, UR27, UR30, 0x3 ;  /* 0x0000001e1b117291 */ /* 0x000fe2000f8e18ff */
[----:B----4-:R-:W-:Y:S11]  /*1ae0*/  @P2 BRA `(.L_x_24) ;  /* 0x00000000000c2947 */ /* 0x010ff60003800000 */
[----:B------:R-:W-:Y:S04]  /*1af0*/  SHF.L.U32 R5, R12, 0x1f, RZ ;  /* 0x0000001f0c057819 */ /* 0x000fe800000006ff */
[----:B------:R-:W1:Y:S02]  /*1b00*/  SYNCS.PHASECHK.TRANS64.TRYWAIT P1, [UR17+0x88], R5 ;  /* 0x00008805ff0075a7 */ /* 0x000e640008021111 */
[----:B-1----:R-:W-:Y:S05]  /*1b10*/  @!P1 BRA `(.L_x_25) ;  /* 0x0000007000109947 */ /* 0x002fea0003800000 */
.L_x_24:
[----:B------:R2:W-:Y:S01]  /*1b20*/  @!P5 SYNCS.ARRIVE.TRANS64 RZ, [UR17], R3 ;  /* 0x00000003ffffd9a7 */ /* 0x0005e20008000011 */
[----:B------:R-:W-:Y:S04]  /*1b30*/  ULOP3.LUT UR6, UR38, 0x2, URZ, 0xfc, !UPT ;  /* 0x0000000226067892 */ /* 0x000fe8000f8efcff */
[----:B------:R-:W-:Y:S09]  /*1b40*/  UISETP.NE.AND UP0, UPT, UR6, 0x2, UPT ;  /* 0x000000020600788c */ /* 0x000ff2000bf05270 */
[----:B------:R-:W-:Y:S05]  /*1b50*/  BRA.U UP0, `(.L_x_26) ;  /* 0x0000000100047547 */ /* 0x000fea000b800000 */
[----:B------:R-:W-:Y:S05]  /*1b60*/  BPT.TRAP 0x1 ;  /* 0x000000040000795c */ /* 0x000fea0000300000 */
.L_x_26:
[----:B------:R-:W-:Y:S04]  /*1b70*/  BSSY.RECONVERGENT B0, `(.L_x_27) ;  /* 0x0000003000007945 */ /* 0x000fe80003800200 */
[----:B------:R-:W-:Y:S05]  /*1b80*/  @P4 BRA `(.L_x_28) ;  /* 0x0000000000044947 */ /* 0x000fea0003800000 */
[----:B------:R-:W-:Y:S05]  /*1b90*/  BPT.TRAP 0x1 ;  /* 0x000000040000795c */ /* 0x000fea0000300000 */
.L_x_28:
[----:B------:R-:W-:Y:S05]  /*1ba0*/  BSYNC.RECONVERGENT B0 ;  /* 0x0000000000007941 */ /* 0x000fea0003800200 */
.L_x_27:
[----:B------:R-:W-:Y:S02]  /*1bb0*/  UIADD3 UR41, UPT, UPT, UR27, 0x1, URZ ;  /* 0x000000011b297890 */ /* 0x000fe4000fffe0ff */
[----:B------:R-:W-:Y:S02]  /*1bc0*/  UIMAD UR7, UR36, UR14, UR4 ;  /* 0x0000000e240772a4 */ /* 0x000fe4000f8e0204 */
[----:B------:R-:W-:Y:S02]  /*1bd0*/  UISETP.NE.AND UP0, UPT, UR41, 0x11, UPT ;  /* 0x000000112900788c */ /* 0x000fe4000bf05270 */
[----:B------:R-:W-:Y:S02]  /*1be0*/  UIMAD UR6, UR37, UR15, UR5 ;  /* 0x0000000f250672a4 */ /* 0x000fe4000f8e0205 */
[----:B------:R-:W-:Y:S02]  /*1bf0*/  USEL UR9, URZ, 0x1, UP0 ;  /* 0x00000001ff097887 */ /* 0x000fe40008000000 */
[----:B------:R-:W-:Y:S02]  /*1c00*/  USEL UR41, UR41, URZ, UP0 ;  /* 0x000000ff29297287 */ /* 0x000fe40008000000 */
[----:B------:R-:W-:Y:S02]  /*1c10*/  USHF.L.U32 UR16, UR27, 0xc, URZ ;  /* 0x0000000c1b107899 */ /* 0x000fe400080006ff */
[----:B------:R-:W-:Y:S01]  /*1c20*/  ULEA UR8, UR41, UR30, 0x3 ;  /* 0x0000001e29087291 */ /* 0x000fe2000f8e18ff */
[----:B------:R-:W-:Y:S01]  /*1c30*/  LOP3.LUT R12, R12, UR9, RZ, 0x3c, !PT ;  /* 0x000000090c0c7c12 */ /* 0x000fe2000f8e3cff */
[----:B------:R-:W-:Y:S02]  /*1c40*/  UIADD3 UR52, UP1, UPT, UR44, 0x80, URZ ;  /* 0x000000802c347890 */ /* 0x000fe4000ff3e0ff */
[----:B------:R-:W-:Y:S01]  /*1c50*/  UPRMT UR48, UR7, 0x40, UR6 ;  /* 0x0000004007307896 */ /* 0x000fe20008000006 */
[----:B-1----:R-:W-:Y:S01]  /*1c60*/  SHF.L.U32 R2, R12, 0x1f, RZ ;  /* 0x0000001f0c027819 */ /* 0x002fe200000006ff */
[----:B------:R-:W-:Y:S02]  /*1c70*/  USHF.L.U32 UR18, UR39, 0x5, URZ ;  /* 0x0000000527127899 */ /* 0x000fe400080006ff */
[----:B------:R-:W-:Y:S01]  /*1c80*/  UIADD3.X UR53, UPT, UPT, URZ, UR45, URZ, UP1, !UPT ;  /* 0x0000002dff357290 */ /* 0x000fe20008ffe4ff */
[----:B------:R3:W4:Y:S01]  /*1c90*/  SYNCS.PHASECHK.TRANS64.TRYWAIT P2, [UR8+0x88], R2 ;  /* 0x00008802ff0075a7 */ /* 0x0007220008041108 */
[----:B------:R-:W-:Y:S02]  /*1ca0*/  ULOP3.LUT UR8, UR16, UR23, URZ, 0xfc, !UPT ;  /* 0x0000001710087292 */ /* 0x000fe4000f8efcff */
[----:B------:R-:W-:Y:S02]  /*1cb0*/  UIADD3 UR16, UPT, UPT, UR30, 0x4400, UR16 ;  /* 0x000044001e107890 */ /* 0x000fe4000fffe010 */
[----:B------:R-:W-:Y:S02]  /*1cc0*/  UPRMT UR49, UR48, 0x5410, URZ ;  /* 0x0000541030317896 */ /* 0x000fe400080000ff */
[----:B------:R-:W-:Y:S02]  /*1cd0*/  UIADD3 UR50, UP0, UPT, UR44, 0x180, URZ ;  /* 0x000001802c327890 */ /* 0x000fe4000ff1e0ff */
[----:B------:R-:W-:Y:S02]  /*1ce0*/  ULEA UR8, UR8, UR30, 0x1 ;  /* 0x0000001e08087291 */ /* 0x000fe4000f8e08ff */
[----:B------:R-:W-:Y:S02]  /*1cf0*/  UIADD3.X UR51, UPT, UPT, URZ, UR45, URZ, UP0, !UPT ;  /* 0x0000002dff337290 */ /* 0x000fe400087fe4ff */
[----:B------:R-:W-:Y:S01]  /*1d00*/  ULOP3.LUT UR35, UR22, UR18, URZ, 0xfc, !UPT ;  /* 0x0000001216237292 */ /* 0x000fe2000f8efcff */
[----:B------:R-:W-:Y:S01]  /*1d10*/  UTMALDG.4D.IM2COL [UR16], [UR52], UR49 ;  /* 0x00000010340073b4 */ /* 0x000fe20008058031 */
[----:B------:R-:W-:Y:S02]  /*1d20*/  UIADD3 UR32, UPT, UPT, UR8, 0x15400, URZ ;  /* 0x0001540008207890 */ /* 0x000fe4000fffe0ff */
[----:B------:R-:W-:Y:S02]  /*1d30*/  UIADD3 UR28, UPT, UPT, UR36, 0x1, URZ ;  /* 0x00000001241c7890 */ /* 0x000fe4000fffe0ff */
[----:B------:R-:W-:Y:S02]  /*1d40*/  UIADD3 UR8, UPT, UPT, UR8, 0x16400, URZ ;  /* 0x0001640008087890 */ /* 0x000fe4000fffe0ff */
[----:B------:R-:W-:Y:S02]  /*1d50*/  UISETP.NE.AND UP2, UPT, UR28, UR26, UPT ;  /* 0x0000001a1c00728c */ /* 0x000fe4000bf45270 */
[----:B------:R-:W-:Y:S02]  /*1d60*/  UIADD3 UR27, UPT, UPT, UR37, 0x1, URZ ;  /* 0x00000001251b7890 */ /* 0x000fe4000fffe0ff */
[----:B------:R-:W-:Y:S02]  /*1d70*/  UIADD3 UR29, UPT, UPT, UR29, 0x1, URZ ;  /* 0x000000011d1d7890 */ /* 0x000fe4000fffe0ff */
[----:B------:R-:W-:Y:S01]  /*1d80*/  UIADD3 UR48, UPT, UPT, UR39, 0x1, URZ ;  /* 0x0000000127307890 */ /* 0x000fe2000fffe0ff */
[----:B------:R-:W-:Y:S01]  /*1d90*/  UMOV UR24, 0x30000 ;  /* 0x0003000000187882 */ /* 0x000fe20000000000 */
[----:B------:R-:W-:Y:S01]  /*1da0*/  UMOV UR46, 0x0 ;  /* 0x00000000002e7882 */ /* 0x000fe20000000000 */
[----:B------:R-:W-:Y:S02]  /*1db0*/  UMOV UR47, 0x10000000 ;  /* 0x10000000002f7882 */ /* 0x000fe40000000000 */
[----:B------:R-:W-:Y:S01]  /*1dc0*/  @UP2 UIADD3 UR27, UPT, UPT, UR37, URZ, URZ ;  /* 0x000000ff251b2290 */ /* 0x000fe2000fffe0ff */
[----:B------:R-:W-:Y:S01]  /*1dd0*/  UMOV UR33, UR17 ;  /* 0x0000001100217c82 */ /* 0x000fe20008000000 */
[----:B------:R-:W-:Y:S01]  /*1de0*/  UMOV UR12, UR36 ;  /* 0x00000024000c7c82 */ /* 0x000fe20008000000 */
[----:B------:R1:W-:Y:S01]  /*1df0*/  UTMALDG.4D.MULTICAST [UR32], [UR50], UR24, desc[UR46] ;  /* 0x00002e20320073b4 */ /* 0x0003e20008019818 */
[----:B------:R-:W-:Y:S01]  /*1e00*/  UISETP.NE.AND UP0, UPT, UR27, UR25, UPT ;  /* 0x000000191b00728c */ /* 0x000fe2000bf05270 */
[----:B------:R-:W-:Y:S01]  /*1e10*/  UMOV UR13, UR37 ;  /* 0x00000025000d7c82 */ /* 0x000fe20008000000 */
[----:B------:R-:W-:Y:S01]  /*1e20*/  UMOV UR9, UR17 ;  /* 0x0000001100097c82 */ /* 0x000fe20008000000 */
[----:B------:R-:W-:Y:S02]  /*1e30*/  UMOV UR11, UR35 ;  /* 0x00000023000b7c82 */ /* 0x000fe40008000000 */
[----:B------:R3:W-:Y:S06]  /*1e40*/  UTMALDG.4D.MULTICAST [UR8], [UR50], UR24, desc[UR46] ;  /* 0x00002e08320073b4 */ /* 0x0007ec0008019818 */
[----:B------:R-:W-:Y:S07]  /*1e50*/  @UP0 UIADD3 UR48, UPT, UPT, UR39, URZ, URZ ;  /* 0x000000ff27300290 */ /* 0x000fee000fffe0ff */
[----:B------:R-:W-:Y:S01]  /*1e60*/  UMOV UR39, UR48 ;  /* 0x0000003000277c82 */ /* 0x000fe20008000000 */
[----:B-1----:R-:W-:Y:S02]  /*1e70*/  USEL UR37, UR27, URZ, UP0 ;  /* 0x000000ff1b257287 */ /* 0x002fe40008000000 */
[----:B------:R-:W-:Y:S02]  /*1e80*/  UISETP.NE.AND UP0, UPT, UR29, UR40, UPT ;  /* 0x000000281d00728c */ /* 0x000fe4000bf05270 */
[----:B------:R-:W-:Y:S01]  /*1e90*/  USEL UR36, UR28, URZ, UP2 ;  /* 0x000000ff1c247287 */ /* 0x000fe20009000000 */
[----:B------:R-:W-:Y:S06]  /*1ea0*/  UMOV UR27, UR41 ;  /* 0x00000029001b7c82 */ /* 0x000fec0008000000 */
[----:B---3--:R-:W-:Y:S05]  /*1eb0*/  BRA.U UP0, `(.L_x_29) ;  /* 0xfffffffd00007547 */ /* 0x008fea000b83ffff */
.L_x_23:
[----:B------:R-:W-:Y:S01]  /*1ec0*/  ULEA UR4, UR41, UR30, 0x3 ;  /* 0x0000001e29047291 */ /* 0x000fe2000f8e18ff */
[----:B-1----:R-:W-:Y:S01]  /*1ed0*/  SHF.L.U32 R2, R12, 0x1f, RZ ;  /* 0x0000001f0c027819 */ /* 0x002fe200000006ff */
[----:B------:R-:W-:Y:S01]  /*1ee0*/  @!P0 SYNCS.ARRIVE.TRANS64.A1T0 RZ, [UR30+0x158], RZ ;  /* 0x000158ffffff89a7 */ /* 0x000fe2000810001e */
[----:B------:R-:W-:-:S06]  /*1ef0*/  UISETP.GE.AND UP0, UPT, UR42, 0x1, UPT ;  /* 0x000000012a00788c */ /* 0x000fcc000bf06270 */
[----:B------:R1:W3:Y:S03]  /*1f00*/  SYNCS.PHASECHK.TRANS64.TRYWAIT P1, [UR4+0x88], R2 ;  /* 0x00008802ff0075a7 */ /* 0x0002e60008021104 */
[----:B------:R-:W-:Y:S05]  /*1f10*/  BRA.U !UP0, `(.L_x_30) ;  /* 0x0000000508a07547 */ /* 0x000fea000b800000 */
[----:B------:R-:W4:Y:S01]  /*1f20*/  LDC.64 R8, c[0x0][0x480] ;  /* 0x00012000ff087b82 */ /* 0x000f220000000a00 */
[----:B------:R-:W3:Y:S01]  /*1f30*/  LDCU UR35, c[0x0][0x390] ;  /* 0x00007200ff2377ac */ /* 0x000ee20008000800 */
[----:B------:R-:W3:Y:S06]  /*1f40*/  LDCU UR46, c[0x0][0x38c] ;  /* 0x00007180ff2e77ac */ /* 0x000eec0008000800 */
[----:B------:R-:W4:Y:S01]  /*1f50*/  LDC.64 R6, c[0x0][0x488] ;  /* 0x00012200ff067b82 */ /* 0x000f220000000a00 */
[----:B------:R-:W3:Y:S01]  /*1f60*/  LDCU.64 UR14, c[0x0][0x4b8] ;  /* 0x00009700ff0e77ac */ /* 0x000ee20008000a00 */
[----:B------:R-:W-:-:S02]  /*1f70*/  UIADD3 UR40, UPT, UPT, UR42, UR40, URZ ;  /* 0x000000282a287290 */ /* 0x000fc4000fffe0ff */
[----:B------:R-:W-:-:S04]  /*1f80*/  UIADD3 UR10, UPT, UPT, UR34, 0x40, URZ ;  /* 0x00000040220a7890 */ /* 0x000fc8000fffe0ff */
[----:B-12---:R-:W1:Y:S01]  /*1f90*/  LDC.64 R2, c[0x0][0x490] ;  /* 0x00012400ff027b82 */ /* 0x006e620000000a00 */
[----:B------:R-:W-:Y:S01]  /*1fa0*/  UMOV UR49, UR42 ;  /* 0x0000002a00317c82 */ /* 0x000fe20008000000 */
[----:B------:R-:W-:Y:S01]  /*1fb0*/  UMOV UR24, UR41 ;  /* 0x0000002900187c82 */ /* 0x000fe20008000000 */
[----:B----4-:R-:W-:Y:S01]  /*1fc0*/  IMAD.HI.U32 R9, R19, R9, RZ ;  /* 0x0000000913097227 */ /* 0x010fe200078e00ff */
[----:B------:R-:W-:-:S04]  /*1fd0*/  ISETP.NE.AND P0, PT, R8, 0x1, PT ;  /* 0x000000010800780c */ /* 0x000fc80003f05270 */
[----:B------:R-:W2:Y:S01]  /*1fe0*/  LDC.64 R4, c[0x0][0x4b0] ;  /* 0x00012c00ff047b82 */ /* 0x000ea20000000a00 */
[----:B------:R-:W-:-:S04]  /*1ff0*/  SHF.R.U32.HI R6, RZ, R6, R9 ;  /* 0x00000006ff067219 */ /* 0x000fc80000011609 */
        /* <DEDUP_REMOVED lines=10> */
[----:B--2---:R-:W-:Y:S02]  /*20a0*/  R2UR UR8, R4 ;  /* 0x00000000040872ca */ /* 0x004fe400000e0000 */
[----:B------:R-:W-:Y:S02]  /*20b0*/  R2UR UR9, R9 ;  /* 0x00000000090972ca */ /* 0x000fe400000e0000 */
[----:B------:R-:W-:-:S06]  /*20c0*/  R2UR UR6, R5 ;  /* 0x00000000050672ca */ /* 0x000fcc00000e0000 */
[----:B------:R-:W-:Y:S01]  /*20d0*/  USEL UR29, UR4, UR29, !UP0 ;  /* 0x0000001d041d7287 */ /* 0x000fe2000c000000 */
[----:B------:R-:W2:Y:S05]  /*20e0*/  LDCU.64 UR4, c[0x0][0x4d8] ;  /* 0x00009b00ff0477ac */ /* 0x000eaa0008000a00 */
[----:B------:R-:W-:-:S04]  /*20f0*/  IMAD R14, RZ, RZ, -UR29 ;  /* 0x8000001dff0e7e24 */ /* 0x000fc8000f8e02ff */
[----:B------:R-:W-:Y:S01]  /*2100*/  IMAD R14, R7, R14, R6 ;  /* 0x0000000e070e7224 */ /* 0x000fe200078e0206 */
[----:B-1----:R-:W-:-:S04]  /*2110*/  R2UR UR27, R2 ;  /* 0x00000000021b72ca */ /* 0x002fc800000e0000 */
[----:B------:R-:W-:Y:S02]  /*2120*/  R2UR UR7, R14 ;  /* 0x000000000e0772ca */ /* 0x000fe400000e0000 */
[----:B------:R-:W-:-:S07]  /*2130*/  R2UR UR28, R3 ;  /* 0x00000000031c72ca */ /* 0x000fce00000e0000 */
[----:B------:R-:W-:-:S06]  /*2140*/  UIMAD UR27, UR9, UR8, UR27 ;  /* 0x00000008091b72a4 */ /* 0x000fcc000f8e021b */
[----:B--23--:R-:W-:-:S12]  /*2150*/  UIMAD UR28, UR7, UR6, UR28 ;  /* 0x00000006071c72a4 */ /* 0x00cfd8000f8e021c */
.L_x_36:
[----:B--2---:R-:W-:Y:S01]  /*2160*/  @!P5 MOV R3, 0x3000 ;  /* 0x000030000003d802 */ /* 0x004fe20000000f00 */
[----:B------:R-:W-:Y:S01]  /*2170*/  ULEA UR25, UR24, UR30, 0x3 ;  /* 0x0000001e18197291 */ /* 0x000fe2000f8e18ff */
[----:B---3--:R-:W-:Y:S11]  /*2180*/  @P1 BRA `(.L_x_31) ;  /* 0x00000000000c1947 */ /* 0x008ff60003800000 */
[----:B------:R-:W-:Y:S04]  /*2190*/  SHF.L.U32 R5, R12, 0x1f, RZ ;  /* 0x0000001f0c057819 */ /* 0x000fe800000006ff */
[----:B------:R-:W1:Y:S02]  /*21a0*/  SYNCS.PHASECHK.TRANS64.TRYWAIT P0, [UR25+0x88], R5 ;  /* 0x00008805ff0075a7 */ /* 0x000e640008001119 */
[----:B-1----:R-:W-:Y:S05]  /*21b0*/  @!P0 BRA `(.L_x_32) ;  /* 0x0000006800808947 */ /* 0x002fea0003800000 */
.L_x_31:
[----:B------:R2:W-:Y:S01]  /*21c0*/  @!P5 SYNCS.ARRIVE.TRANS64 RZ, [UR25], R3 ;  /* 0x00000003ffffd9a7 */ /* 0x0005e20008000019 */
[----:B------:R-:W-:Y:S04]  /*21d0*/  ULOP3.LUT UR6, UR38, 0x2, URZ, 0xfc, !UPT ;  /* 0x0000000226067892 */ /* 0x000fe8000f8efcff */
[----:B------:R-:W-:Y:S09]  /*21e0*/  UISETP.NE.AND UP0, UPT, UR6, 0x2, UPT ;  /* 0x000000020600788c */ /* 0x000ff2000bf05270 */
[----:B------:R-:W-:Y:S05]  /*21f0*/  BRA.U UP0, `(.L_x_33) ;  /* 0x0000000100047547 */ /* 0x000fea000b800000 */
[----:B------:R-:W-:Y:S05]  /*2200*/  BPT.TRAP 0x1 ;  /* 0x000000040000795c */ /* 0x000fea0000300000 */
.L_x_33:
[----:B------:R-:W-:Y:S04]  /*2210*/  BSSY.RECONVERGENT B0, `(.L_x_34) ;  /* 0x0000003000007945 */ /* 0x000fe80003800200 */
[----:B------:R-:W-:Y:S05]  /*2220*/  @P4 BRA `(.L_x_35) ;  /* 0x0000000000044947 */ /* 0x000fea0003800000 */
[----:B------:R-:W-:Y:S05]  /*2230*/  BPT.TRAP 0x1 ;  /* 0x000000040000795c */ /* 0x000fea0000300000 */
.L_x_35:
[----:B------:R-:W-:Y:S05]  /*2240*/  BSYNC.RECONVERGENT B0 ;  /* 0x0000000000007941 */ /* 0x000fea0003800200 */
.L_x_34:
        /* <DEDUP_REMOVED lines=14> */
[----:B------:R1:W3:Y:S01]  /*2330*/  SYNCS.PHASECHK.TRANS64.TRYWAIT P1, [UR8+0x88], R2 ;  /* 0x00008802ff0075a7 */ /* 0x0002e20008021108 */
[----:B------:R-:W-:Y:S02]  /*2340*/  ULOP3.LUT UR8, UR24, UR23, URZ, 0xfc, !UPT ;  /* 0x0000001718087292 */ /* 0x000fe4000f8efcff */
[----:B------:R-:W-:Y:S02]  /*2350*/  UIADD3 UR24, UPT, UPT, UR30, 0x4400, UR24 ;  /* 0x000044001e187890 */ /* 0x000fe4000fffe018 */
[----:B------:R-:W-:Y:S02]  /*2360*/  UPRMT UR55, UR54, 0x5410, URZ ;  /* 0x0000541036377896 */ /* 0x000fe400080000ff */
[----:B------:R-:W-:Y:S02]  /*2370*/  UIADD3 UR48, UPT, UPT, UR36, 0x1, URZ ;  /* 0x0000000124307890 */ /* 0x000fe4000fffe0ff */
[----:B------:R-:W-:Y:S02]  /*2380*/  UIADD3 UR52, UP0, UPT, UR44, 0x180, URZ ;  /* 0x000001802c347890 */ /* 0x000fe4000ff1e0ff */
[----:B------:R-:W-:Y:S02]  /*2390*/  ULEA UR8, UR8, UR30, 0x1 ;  /* 0x0000001e08087291 */ /* 0x000fe4000f8e08ff */
[----:B------:R-:W-:Y:S01]  /*23a0*/  UISETP.NE.AND UP1, UPT, UR48, UR46, UPT ;  /* 0x0000002e3000728c */ /* 0x000fe2000bf25270 */
[----:B------:R4:W-:Y:S01]  /*23b0*/  UTMALDG.4D.IM2COL [UR24], [UR56], UR55 ;  /* 0x00000018380073b4 */ /* 0x0009e20008058037 */
[----:B------:R-:W-:Y:S02]  /*23c0*/  UIADD3.X UR53, UPT, UPT, URZ, UR45, URZ, UP0, !UPT ;  /* 0x0000002dff357290 */ /* 0x000fe400087fe4ff */
[----:B------:R-:W-:Y:S02]  /*23d0*/  ULOP3.LUT UR19, UR22, UR26, URZ, 0xfc, !UPT ;  /* 0x0000001a16137292 */ /* 0x000fe4000f8efcff */
[----:B------:R-:W-:Y:S02]  /*23e0*/  UIADD3 UR16, UPT, UPT, UR8, 0x15400, URZ ;  /* 0x0001540008107890 */ /* 0x000fe4000fffe0ff */
[----:B------:R-:W-:Y:S02]  /*23f0*/  UIADD3 UR8, UPT, UPT, UR8, 0x16400, URZ ;  /* 0x0001640008087890 */ /* 0x000fe4000fffe0ff */
[----:B------:R-:W-:Y:S02]  /*2400*/  UIADD3 UR47, UPT, UPT, UR37, 0x1, URZ ;  /* 0x00000001252f7890 */ /* 0x000fe4000fffe0ff */
[----:B------:R-:W-:Y:S02]  /*2410*/  @UP1 UIADD3 UR47, UPT, UPT, UR37, URZ, URZ ;  /* 0x000000ff252f1290 */ /* 0x000fe4000fffe0ff */
[----:B------:R-:W-:Y:S02]  /*2420*/  UIADD3 UR54, UPT, UPT, UR39, 0x1, URZ ;  /* 0x0000000127367890 */ /* 0x000fe4000fffe0ff */
[----:B------:R-:W-:Y:S02]  /*2430*/  UISETP.NE.AND UP0, UPT, UR47, UR35, UPT ;  /* 0x000000232f00728c */ /* 0x000fe4000bf05270 */
[----:B------:R-:W-:Y:S01]  /*2440*/  UIADD3 UR58, UPT, UPT, UR49, -0x1, URZ ;  /* 0xffffffff313a7890 */ /* 0x000fe2000fffe0ff */
[----:B------:R-:W-:Y:S01]  /*2450*/  UMOV UR33, 0x30000 ;  /* 0x0003000000217882 */ /* 0x000fe20000000000 */
[----:B------:R-:W-:Y:S01]  /*2460*/  UMOV UR50, 0x0 ;  /* 0x0000000000327882 */ /* 0x000fe20000000000 */
[----:B------:R-:W-:Y:S01]  /*2470*/  UMOV UR51, 0x10000000 ;  /* 0x1000000000337882 */ /* 0x000fe20000000000 */
[----:B------:R-:W-:Y:S01]  /*2480*/  UMOV UR17, UR25 ;  /* 0x0000001900117c82 */ /* 0x000fe20008000000 */
[----:B------:R-:W-:Y:S01]  /*2490*/  UMOV UR18, UR34 ;  /* 0x0000002200127c82 */ /* 0x000fe20008000000 */
[----:B------:R-:W-:Y:S01]  /*24a0*/  UMOV UR20, UR36 ;  /* 0x0000002400147c82 */ /* 0x000fe20008000000 */
[----:B------:R-:W-:Y:S01]  /*24b0*/  UMOV UR21, UR37 ;  /* 0x0000002500157c82 */ /* 0x000fe20008000000 */
[----:B------:R-:W-:Y:S01]  /*24c0*/  UMOV UR12, UR36 ;  /* 0x00000024000c7c82 */ /* 0x000fe20008000000 */
[----:B------:R1:W-:Y:S01]  /*24d0*/  UTMALDG.4D.MULTICAST [UR16], [UR52], UR33, desc[UR50] ;  /* 0x00003210340073b4 */ /* 0x0003e20008019821 */
[----:B------:R-:W-:Y:S02]  /*24e0*/  @UP0 UIADD3 UR54, UPT, UPT, UR39, URZ, URZ ;  /* 0x000000ff27360290 */ /* 0x000fe4000fffe0ff */
[----:B------:R-:W-:Y:S01]  /*24f0*/  USEL UR36, UR48, URZ, UP1 ;  /* 0x000000ff30247287 */ /* 0x000fe20008800000 */
[----:B------:R-:W-:Y:S01]  /*2500*/  UMOV UR13, UR37 ;  /* 0x00000025000d7c82 */ /* 0x000fe20008000000 */
[----:B------:R-:W-:Y:S01]  /*2510*/  USEL UR37, UR47, URZ, UP0 ;  /* 0x000000ff2f257287 */ /* 0x000fe20008000000 */
[----:B------:R-:W-:Y:S01]  /*2520*/  UMOV UR9, UR25 ;  /* 0x0000001900097c82 */ /* 0x000fe20008000000 */
[----:B------:R-:W-:Y:S01]  /*2530*/  UMOV UR11, UR19 ;  /* 0x00000013000b7c82 */ /* 0x000fe20008000000 */
[----:B------:R-:W-:Y:S01]  /*2540*/  UISETP.GT.U32.AND UP0, UPT, UR49, 0x1, UPT ;  /* 0x000000013100788c */ /* 0x000fe2000bf04070 */
[----:B------:R1:W-:Y:S01]  /*2550*/  UTMALDG.4D.MULTICAST [UR8], [UR52], UR33, desc[UR50] ;  /* 0x00003208340073b4 */ /* 0x0003e20008019821 */
[----:B----4-:R-:W-:Y:S01]  /*2560*/  UMOV UR24, UR41 ;  /* 0x0000002900187c82 */ /* 0x010fe20008000000 */
[----:B------:R-:W-:Y:S01]  /*2570*/  UMOV UR49, UR58 ;  /* 0x0000003a00317c82 */ /* 0x000fe20008000000 */
[----:B------:R-:W-:Y:S05]  /*2580*/  UMOV UR39, UR54 ;  /* 0x0000003600277c82 */ /* 0x000fea0008000000 */
[----:B-1----:R-:W-:Y:S05]  /*2590*/  BRA.U UP0, `(.L_x_36) ;  /* 0xfffffff900f07547 */ /* 0x002fea000b83ffff */
.L_x_30:
[----:B--2---:R-:W-:Y:S01]  /*25a0*/  SHF.L.U32 R3, R10, 0x1f, RZ ;  /* 0x0000001f0a037819 */ /* 0x004fe200000006ff */
[----:B------:R-:W-:-:S03]  /*25b0*/  NOP ;  /* 0x0000000000007918 */ /* 0x000fc60000000000 */
[----:B------:R-:W2:Y:S02]  /*25c0*/  SYNCS.PHASECHK.TRANS64.TRYWAIT P0, [UR30+0x160], R3 ;  /* 0x00016003ff0075a7 */ /* 0x000ea4000800111e */
[----:B--2---:R-:W-:Y:S05]  /*25d0*/  @!P0 BRA `(.L_x_37) ;  /* 0x0000006400908947 */ /* 0x004fea0003800000 */
.L_x_147:
[----:B------:R-:W2:Y:S01]  /*25e0*/  LDS.128 R4, [UR30+0x1a0] ;  /* 0x0001a01eff047984 */ /* 0x000ea20008000c00 */
[----:B------:R-:W-:Y:S01]  /*25f0*/  UIADD3 UR4, UPT, UPT, UR30, 0x168, URZ ;  /* 0x000001681e047890 */ /* 0x000fe2000fffe0ff */
[----:B------:R-:W-:Y:S01]  /*2600*/  ISETP.GE.AND P0, PT, R26, 0x1, PT ;  /* 0x000000011a00780c */ /* 0x000fe20003f06270 */
[----:B------:R-:W-:Y:S01]  /*2610*/  @!PT LDS RZ, [RZ] ;  /* 0x00000000fffff984 */ /* 0x000fe20000000800 */
[----:B------:R-:W-:Y:S01]  /*2620*/  @!PT LDS RZ, [RZ] ;  /* 0x00000000fffff984 */ /* 0x000fe20000000800 */
[----:B------:R-:W-:Y:S01]  /*2630*/  @!PT LDS RZ, [RZ] ;  /* 0x00000000fffff984 */ /* 0x000fe20000000800 */
[----:B------:R-:W-:Y:S01]  /*2640*/  @!PT LDS RZ, [RZ] ;  /* 0x00000000fffff984 */ /* 0x000fe20000000800 */
[----:B------:R1:W-:Y:S06]  /*2650*/  MEMBAR.ALL.CTA ;  /* 0x0000000000007992 */ /* 0x0003ec0000008000 */
[----:B-1----:R-:W1:Y:S01]  /*2660*/  FENCE.VIEW.ASYNC.S ;  /* 0x00000000000073c6 */ /* 0x002e620000000000 */
[----:B------:R-:W-:-:S09]  /*2670*/  UPRMT UR4, URZ, 0x654, UR4 ;  /* 0x00000654ff047896 */ /* 0x000fd20008000004 */
[----:B-1----:R-:W-:Y:S01]  /*2680*/  SYNCS.ARRIVE.TRANS64.RED.A1T0 RZ, [UR4], RZ ;  /* 0x000000ffffff79a7 */ /* 0x002fe20008100404 */
[----:B--2---:R-:W-:-:S13]  /*2690*/  LOP3.LUT P3, RZ, R6, 0x1, RZ, 0xc0, !PT ;  /* 0x0000000106ff7812 */ /* 0x004fda000786c0ff */
[----:B------:R-:W-:Y:S02]  /*26a0*/  @P3 MOV R15, R4 ;  /* 0x00000004000f3202 */ /* 0x000fe40000000f00 */
[----:B------:R-:W-:Y:S01]  /*26b0*/  @P3 LOP3.LUT R13, R5, 0xffff, RZ, 0xc0, !PT ;  /* 0x0000ffff050d3812 */ /* 0x000fe200078ec0ff */
[----:B------:R-:W-:Y:S06]  /*26c0*/  @!P0 BRA `(.L_x_38) ;  /* 0x0000000000b88947 */ /* 0x000fec0003800000 */
[----:B------:R-:W1:Y:S01]  /*26d0*/  LDC.64 R4, c[0x0][0xb18] ;  /* 0x0002c600ff047b82 */ /* 0x000e620000000a00 */
[----:B----4-:R-:W-:-:S07]  /*26e0*/  ISETP.NE.AND P2, PT, R26, 0x1, PT ;  /* 0x000000011a00780c */ /* 0x010fce0003f45270 */
[----:B------:R-:W2:Y:S08]  /*26f0*/  LDC.64 R6, c[0x0][0xb10] ;  /* 0x0002c400ff067b82 */ /* 0x000eb00000000a00 */
[----:B------:R-:W4:Y:S08]  /*2700*/  LDC R8, c[0x0][0xb20] ;  /* 0x0002c800ff087b82 */ /* 0x000f300000000800 */
[----:B------:R-:W3:Y:S01]  /*2710*/  LDC R14, c[0x0][0xb0c] ;  /* 0x0002c300ff0e7b82 */ /* 0x000ee20000000800 */
[----:B-1----:R-:W-:Y:S01]  /*2720*/  IMAD.HI.U32 R9, R0, R5, RZ ;  /* 0x0000000500097227 */ /* 0x002fe200078e00ff */
[----:B------:R-:W-:-:S03]  /*2730*/  ISETP.NE.AND P0, PT, R4, 0x1, PT ;  /* 0x000000010400780c */ /* 0x000fc60003f05270 */
[----:B------:R-:W-:-:S03]  /*2740*/  IMAD.HI.U32 R5, R13, R5, RZ ;  /* 0x000000050d057227 */ /* 0x000fc600078e00ff */
[----:B------:R-:W1:Y:S01]  /*2750*/  LDC.64 R2, c[0x0][0xb28] ;  /* 0x0002ca00ff027b82 */ /* 0x000e620000000a00 */
[----:B--2---:R-:W-:-:S04]  /*2760*/  IMAD.HI.U32 R16, R11, R6, RZ ;  /* 0x000000060b107227 */ /* 0x004fc800078e00ff */
[----:B------:R-:W-:Y:S01]  /*2770*/  IMAD.HI.U32 R18, R15, R6, RZ ;  /* 0x000000060f127227 */ /* 0x000fe200078e00ff */
[----:B------:R-:W-:Y:S02]  /*2780*/  SHF.R.U32.HI R16, RZ, R7, R16 ;  /* 0x00000007ff107219 */ /* 0x000fe40000011610 */
[-C--:B----4-:R-:W-:Y:S02]  /*2790*/  SHF.R.U32.HI R9, RZ, R8.reuse, R9 ;  /* 0x00000008ff097219 */ /* 0x090fe40000011609 */
[----:B------:R-:W-:Y:S02]  /*27a0*/  SHF.R.U32.HI R8, RZ, R8, R5 ;  /* 0x00000008ff087219 */ /* 0x000fe40000011605 */
[----:B------:R-:W-:Y:S02]  /*27b0*/  SEL R9, R0, R9, !P0 ;  /* 0x0000000900097207 */ /* 0x000fe40004000000 */
[----:B------:R-:W-:Y:S02]  /*27c0*/  SHF.R.U32.HI R18, RZ, R7, R18 ;  /* 0x00000007ff127219 */ /* 0x000fe40000011612 */
[----:B---3--:R-:W-:-:S02]  /*27d0*/  ISETP.NE.AND P1, PT, R14, 0x1, PT ;  /* 0x000000010e00780c */ /* 0x008fc40003f25270 */
[----:B------:R-:W-:Y:S02]  /*27e0*/  SEL R5, R13, R8, !P0 ;  /* 0x000000080d057207 */ /* 0x000fe40004000000 */
[----:B------:R-:W-:Y:S02]  /*27f0*/  SEL R17, R11, R16, !P1 ;  /* 0x000000100b117207 */ /* 0x000fe40004800000 */
[----:B------:R-:W-:Y:S01]  /*2800*/  SEL R7, R15, R18, !P1 ;  /* 0x000000120f077207 */ /* 0x000fe20004800000 */
[----:B-1----:R-:W-:-:S04]  /*2810*/  IMAD.HI.U32 R16, R9, R2, RZ ;  /* 0x0000000209107227 */ /* 0x002fc800078e00ff */
[----:B------:R-:W-:Y:S01]  /*2820*/  IMAD.HI.U32 R6, R17, R2, RZ ;  /* 0x0000000211067227 */ /* 0x000fe200078e00ff */
[----:B------:R-:W-:-:S04]  /*2830*/  @P2 SHF.R.U32.HI R9, RZ, R3, R16 ;  /* 0x00000003ff092219 */ /* 0x000fc80000011610 */
[----:B------:R-:W-:Y:S01]  /*2840*/  @P2 SHF.R.U32.HI R17, RZ, R3, R6 ;  /* 0x00000003ff112219 */ /* 0x000fe20000011606 */
[----:B------:R-:W-:-:S04]  /*2850*/  IMAD R9, R26, R9, RZ ;  /* 0x000000091a097224 */ /* 0x000fc800078e02ff */
[----:B------:R-:W-:Y:S01]  /*2860*/  IMAD R6, R26, R17, RZ ;  /* 0x000000111a067224 */ /* 0x000fe200078e02ff */
[----:B------:R-:W-:-:S04]  /*2870*/  ISETP.GE.AND P0, PT, R5, R9, PT ;  /* 0x000000090500720c */ /* 0x000fc80003f06270 */
[----:B------:R-:W-:Y:S01]  /*2880*/  ISETP.GE.OR P0, PT, R7, R6, P0 ;  /* 0x000000060700720c */ /* 0x000fe20000706670 */
[----:B------:R-:W-:-:S05]  /*2890*/  IMAD.HI.U32 R6, R5, R2, RZ ;  /* 0x0000000205067227 */ /* 0x000fca00078e00ff */
[----:B------:R-:W-:-:S04]  /*28a0*/  SHF.R.U32.HI R6, RZ, R3, R6 ;  /* 0x00000003ff067219 */ /* 0x000fc80000011606 */
[----:B------:R-:W-:-:S03]  /*28b0*/  SEL R6, R5, R6, !P2 ;  /* 0x0000000605067207 */ /* 0x000fc60005000000 */
[----:B------:R-:W-:-:S04]  /*28c0*/  @!P0 IMAD.HI.U32 R8, R7, R2, RZ ;  /* 0x0000000207088227 */ /* 0x000fc800078e00ff */
[----:B------:R-:W-:Y:S01]  /*28d0*/  IMAD.MOV R2, RZ, RZ, -R6 ;  /* 0x000000ffff027224 */ /* 0x000fe200078e0a06 */
[----:B------:R-:W-:-:S03]  /*28e0*/  @!P0 SHF.R.U32.HI R8, RZ, R3, R8 ;  /* 0x00000003ff088219 */ /* 0x000fc60000011608 */
[----:B------:R-:W-:Y:S01]  /*28f0*/  IMAD R2, R26, R2, R5 ;  /* 0x000000021a027224 */ /* 0x000fe200078e0205 */
[----:B------:R-:W-:Y:S02]  /*2900*/  @!P0 SEL R3, R7, R8, !P2 ;  /* 0x0000000807038207 */ /* 0x000fe40005000000 */
[----:B------:R-:W-:-:S03]  /*2910*/  IADD3 R8, PT, PT, -R5, RZ, RZ ;  /* 0x000000ff05087210 */ /* 0x000fc60007ffe1ff */
[--C-:B------:R-:W-:Y:S02]  /*2920*/  @!P0 IMAD.IADD R6, R6, 0x1, -R3.reuse ;  /* 0x0000000106068824 */ /* 0x100fe400078e0a03 */
[----:B------:R-:W-:Y:S01]  /*2930*/  @!P0 IMAD R3, R2, R17, R3 ;  /* 0x0000001102038224 */ /* 0x000fe200078e0203 */
[----:B------:R-:W-:Y:S01]  /*2940*/  IADD3 R2, PT, PT, -R7, RZ, RZ ;  /* 0x000000ff07027210 */ /* 0x000fe20007ffe1ff */
[----:B------:R-:W-:Y:S02]  /*2950*/  @!P0 IMAD R5, R26, R6, R7 ;  /* 0x000000061a058224 */ /* 0x000fe400078e0207 */
[----:B------:R-:W-:Y:S02]  /*2960*/  IMAD R8, R4, R8, R13 ;  /* 0x0000000804087224 */ /* 0x000fe400078e020d */
[----:B------:R-:W-:Y:S02]  /*2970*/  @!P0 IMAD.MOV.U32 R7, RZ, RZ, R3 ;  /* 0x000000ffff078224 */ /* 0x000fe400078e0003 */
[----:B------:R-:W-:-:S02]  /*2980*/  IMAD R2, R14, R2, R15 ;  /* 0x000000020e027224 */ /* 0x000fc400078e020f */
[----:B------:R-:W-:Y:S02]  /*2990*/  IMAD R13, R5, R4, R8 ;  /* 0x00000004050d7224 */ /* 0x000fe400078e0208 */
[----:B------:R-:W-:Y:S02]  /*29a0*/  IMAD R15, R7, R14, R2 ;  /* 0x0000000e070f7224 */ /* 0x000fe400078e0202 */
.L_x_38:
[----:B------:R-:W1:Y:S02]  /*29b0*/  LDCU UR4, c[0x0][0xb30] ;  /* 0x00016600ff0477ac */ /* 0x000e640008000800 */
[----:B-1----:R-:W-:-:S09]  /*29c0*/  UISETP.NE.AND UP0, UPT, UR4, 0x1, UPT ;  /* 0x000000010400788c */ /* 0x002fd2000bf05270 */
[----:B------:R-:W-:Y:S05]  /*29d0*/  BRA.U UP0, `(.L_x_39) ;  /* 0x0000000100407547 */ /* 0x000fea000b800000 */
[----:B------:R-:W1:Y:S08]  /*29e0*/  LDC.64 R4, c[0x0][0xb10] ;  /* 0x0002c400ff047b82 */ /* 0x000e700000000a00 */
[----:B------:R-:W2:Y:S08]  /*29f0*/  LDC.64 R2, c[0x0][0xb18] ;  /* 0x0002c600ff027b82 */ /* 0x000eb00000000a00 */
[----:B------:R-:W3:Y:S08]  /*2a00*/  LDC R6, c[0x0][0xb20] ;  /* 0x0002c800ff067b82 */ /* 0x000ef00000000800 */
[----:B------:R-:W4:Y:S01]  /*2a10*/  LDC R8, c[0x0][0xb0c] ;  /* 0x0002c300ff087b82 */ /* 0x000f220000000800 */
[----:B-1----:R-:W-:-:S05]  /*2a20*/  IMAD.HI.U32 R4, R15, R4, RZ ;  /* 0x000000040f047227 */ /* 0x002fca00078e00ff */
[----:B------:R-:W-:Y:S01]  /*2a30*/  SHF.R.U32.HI R4, RZ, R5, R4 ;  /* 0x00000005ff047219 */ /* 0x000fe20000011604 */
[----:B--2---:R-:W-:Y:S01]  /*2a40*/  IMAD.HI.U32 R3, R13, R3, RZ ;  /* 0x000000030d037227 */ /* 0x004fe200078e00ff */
[----:B------:R-:W-:-:S04]  /*2a50*/  ISETP.NE.AND P0, PT, R2, 0x1, PT ;  /* 0x000000010200780c */ /* 0x000fc80003f05270 */
[----:B---3--:R-:W-:-:S04]  /*2a60*/  SHF.R.U32.HI R6, RZ, R6, R3 ;  /* 0x00000006ff067219 */ /* 0x008fc80000011603 */
[----:B------:R-:W-:Y:S02]  /*2a70*/  SEL R3, R13, R6, !P0 ;  /* 0x000000060d037207 */ /* 0x000fe40004000000 */
[----:B----4-:R-:W-:-:S04]  /*2a80*/  ISETP.NE.AND P1, PT, R8, 0x1, PT ;  /* 0x000000010800780c */ /* 0x010fc80003f25270 */
[----:B------:R-:W-:-:S05]  /*2a90*/  SEL R4, R15, R4, !P1 ;  /* 0x000000040f047207 */ /* 0x000fca0004800000 */
[----:B------:R-:W-:Y:S02]  /*2aa0*/  IMAD.IADD R5, R3, 0x1, -R4 ;  /* 0x0000000103057824 */ /* 0x000fe400078e0a04 */
[----:B------:R-:W-:Y:S02]  /*2ab0*/  IMAD.IADD R3, R4, 0x1, -R3 ;  /* 0x0000000104037824 */ /* 0x000fe400078e0a03 */
[----:B------:R-:W-:Y:S02]  /*2ac0*/  IMAD R15, R5, R8, R15 ;  /* 0x00000008050f7224 */ /* 0x000fe400078e020f */
[----:B------:R-:W-:-:S07]  /*2ad0*/  IMAD R13, R3, R2, R13 ;  /* 0x00000002030d7224 */ /* 0x000fce00078e020d */
.L_x_39:
[----:B------:R-:W-:Y:S01]  /*2ae0*/  UMOV UR29, UR40 ;  /* 0x00000028001d7c82 */ /* 0x000fe20008000000 */
[----:B------:R-:W-:Y:S01]  /*2af0*/  PLOP3.LUT P0, PT, PT, PT, PT, 0x80, 0x8 ;  /* 0x000000000008781c */ /* 0x000fe20003f0f070 */
[----:B------:R-:W-:Y:S01]  /*2b00*/  IMAD.IADD R19, R15, 0x1, R64 ;  /* 0x000000010f137824 */ /* 0x000fe200078e0240 */
[----:B------:R-:W-:Y:S01]  /*2b10*/  LOP3.LUT R10, R10, 0x1, RZ, 0x3c, !PT ;  /* 0x000000010a0a7812 */ /* 0x000fe200078e3cff */
[----:B------:R-:W-:Y:S01]  /*2b20*/  IMAD.IADD R16, R13, 0x1, R62 ;  /* 0x000000010d107824 */ /* 0x000fe200078e023e */
[----:B------:R-:W-:Y:S09]  /*2b30*/  @P3 BRA `(.L_x_40) ;  /* 0xffffffec00103947 */ /* 0x000ff2000383ffff */
[----:B------:R-:W-:Y:S01]  /*2b40*/  UIADD3 UR30, UPT, UPT, UR30, 0x88, URZ ;  /* 0x000000881e1e7890 */ /* 0x000fe2000fffe0ff */
[----:B------:R-:W-:-:S03]  /*2b50*/  SHF.L.U32 R3, R12, 0x1f, RZ ;  /* 0x0000001f0c037819 */ /* 0x000fc600000006ff */
[----:B------:R-:W-:-:S09]  /*2b60*/  ULEA UR4, UR41, UR30, 0x3 ;  /* 0x0000001e29047291 */ /* 0x000fd2000f8e18ff */
[----:B------:R-:W1:Y:S02]  /*2b70*/  SYNCS.PHASECHK.TRANS64.TRYWAIT P0, [UR4], R3 ;  /* 0x00000003ff0075a7 */ /* 0x000e640008001104 */
[----:B-1----:R-:W-:Y:S05]  /*2b80*/  @!P0 BRA `(.L_x_41) ;  /* 0x00000060003c8947 */ /* 0x002fea0003800000 */
.L_x_149:
[----:B------:R-:W-:-:S04]  /*2b90*/  UIADD3 UR5, UPT, UPT, UR41, 0x1, URZ ;  /* 0x0000000129057890 */ /* 0x000fc8000fffe0ff */
[----:B------:R-:W-:-:S04]  /*2ba0*/  UISETP.NE.AND UP0, UPT, UR5, 0x11, UPT ;  /* 0x000000110500788c */ /* 0x000fc8000bf05270 */
[----:B------:R-:W-:Y:S02]  /*2bb0*/  USEL UR6, URZ, 0x1, UP0 ;  /* 0x00000001ff067887 */ /* 0x000fe40008000000 */
[----:B------:R-:W-:-:S04]  /*2bc0*/  USEL UR5, UR5, URZ, UP0 ;  /* 0x000000ff05057287 */ /* 0x000fc80008000000 */
[----:B------:R-:W-:Y:S01]  /*2bd0*/  ULEA UR4, UR5, UR30, 0x3 ;  /* 0x0000001e05047291 */ /* 0x000fe2000f8e18ff */
[----:B------:R-:W-:-:S04]  /*2be0*/  LOP3.LUT R2, R12, UR6, RZ, 0x3c, !PT ;  /* 0x000000060c027c12 */ /* 0x000fc8000f8e3cff */
[----:B-1----:R-:W-:-:S04]  /*2bf0*/  SHF.L.U32 R3, R2, 0x1f, RZ ;  /* 0x0000001f02037819 */ /* 0x002fc800000006ff */
[----:B------:R-:W1:Y:S02]  /*2c00*/  SYNCS.PHASECHK.TRANS64.TRYWAIT P0, [UR4], R3 ;  /* 0x00000003ff0075a7 */ /* 0x000e640008001104 */
[----:B-1----:R-:W-:Y:S05]  /*2c10*/  @!P0 BRA `(.L_x_42) ;  /* 0x0000006000308947 */ /* 0x002fea0003800000 */
.L_x_151:
        /* <DEDUP_REMOVED lines=9> */
.L_x_153:
        /* <DEDUP_REMOVED lines=9> */
.L_x_155:
        /* <DEDUP_REMOVED lines=9> */
.L_x_157:
        /* <DEDUP_REMOVED lines=9> */
.L_x_159:
        /* <DEDUP_REMOVED lines=9> */
.L_x_161:
        /* <DEDUP_REMOVED lines=9> */
.L_x_163:
        /* <DEDUP_REMOVED lines=9> */
.L_x_165:
        /* <DEDUP_REMOVED lines=9> */
.L_x_167:
        /* <DEDUP_REMOVED lines=9> */
.L_x_169:
        /* <DEDUP_REMOVED lines=9> */
.L_x_171:
        /* <DEDUP_REMOVED lines=9> */
.L_x_173:
        /* <DEDUP_REMOVED lines=9> */
.L_x_175:
        /* <DEDUP_REMOVED lines=9> */
.L_x_177:
        /* <DEDUP_REMOVED lines=9> */
.L_x_179:
[----:B------:R-:W-:-:S04]  /*3400*/  UIADD3 UR5, UPT, UPT, UR5, 0x1, URZ ;  /* 0x0000000105057890 */ /* 0x000fc8000fffe0ff */
[----:B------:R-:W-:-:S04]  /*3410*/  UISETP.NE.AND UP0, UPT, UR5, 0x11, UPT ;  /* 0x000000110500788c */ /* 0x000fc8000bf05270 */
[----:B------:R-:W-:Y:S02]  /*3420*/  USEL UR4, URZ, 0x1, UP0 ;  /* 0x00000001ff047887 */ /* 0x000fe40008000000 */
[----:B------:R-:W-:-:S04]  /*3430*/  USEL UR5, UR5, URZ, UP0 ;  /* 0x000000ff05057287 */ /* 0x000fc80008000000 */
[----:B------:R-:W-:Y:S01]  /*3440*/  ULEA UR5, UR5, UR30, 0x3 ;  /* 0x0000001e05057291 */ /* 0x000fe2000f8e18ff */
[----:B-1----:R-:W-:-:S04]  /*3450*/  LOP3.LUT R3, R2, UR4, RZ, 0x3c, !PT ;  /* 0x0000000402037c12 */ /* 0x002fc8000f8e3cff */
[----:B------:R-:W-:Y:S01]  /*3460*/  SHF.L.U32 R3, R3, 0x1f, RZ ;  /* 0x0000001f03037819 */ /* 0x000fe200000006ff */
[----:B------:R-:W-:-:S07]  /*3470*/  IMAD.U32 R0, RZ, RZ, UR5 ;  /* 0x00000005ff007e24 */ /* 0x000fce000f8e00ff */
.L_x_57:
[----:B-1----:R1:W2:Y:S02]  /*3480*/  SYNCS.PHASECHK.TRANS64.TRYWAIT P0, [R0+URZ], R3 ;  /* 0x00000003000075a7 */ /* 0x0022a400080011ff */
[----:B--2---:R-:W-:Y:S05]  /*3490*/  @!P0 NANOSLEEP.SYNCS 0x989680 ;  /* 0x009896800000895d */ /* 0x004fea0003900000 */
[----:B------:R-:W2:Y:S02]  /*34a0*/  @!P0 SYNCS.PHASECHK.TRANS64 P0, [R0+URZ], R3 ;  /* 0x00000003000085a7 */ /* 0x000ea400080010ff */
[----:B--2---:R-:W-:Y:S05]  /*34b0*/  @P0 EXIT ;  /* 0x000000000000094d */ /* 0x004fea0003800000 */
[----:B------:R-:W-:Y:S05]  /*34c0*/  BRA `(.L_x_57) ;  /* 0xfffffffc00ec7947 */ /* 0x000fea000383ffff */
.L_x_22:
[----:B------:R-:W-:-:S04]  /*34d0*/  UISETP.NE.AND UP1, UPT, UR45, URZ, UPT ;  /* 0x000000ff2d00728c */ /* 0x000fc8000bf25270 */
[----:B------:R-:W-:-:S09]  /*34e0*/  UISETP.NE.OR UP1, UPT, UR4, 0x1, UP1 ;  /* 0x000000010400788c */ /* 0x000fd20008f25670 */
[----:B------:R-:W-:Y:S05]  /*34f0*/  BRA.U UP1, `(.L_x_58) ;  /* 0x0000000101b07547 */ /* 0x000fea000b800000 */
[----:B------:R-:W-:Y:S01]  /*3500*/  UMOV UR4, 0x400 ;  /* 0x0000040000047882 */ /* 0x000fe20000000000 */
[----:B------:R-:W-:Y:S01]  /*3510*/  HFMA2 R2, -RZ, RZ, 0, 5.9604644775390625e-08 ;  /* 0x00000001ff027431 */ /* 0x000fe200000001ff */
[----:B------:R-:W-:Y:S01]  /*3520*/  ULEA UR45, UR45, UR4, 0x18 ;  /* 0x000000042d2d7291 */ /* 0x000fe2000f8ec0ff */
[----:B------:R-:W-:Y:S01]  /*3530*/  ISETP.GE.U32.AND P0, PT, R8, 0x2, PT ;  /* 0x000000020800780c */ /* 0x000fe20003f06070 */
[----:B------:R-:W-:Y:S02]  /*3540*/  IMAD.MOV.U32 R3, RZ, RZ, RZ ;  /* 0x000000ffff037224 */ /* 0x000fe400078e00ff */
[----:B------:R-:W-:Y:S02]  /*3550*/  UIADD3 UR6, UPT, UPT, UR45, 0x168, URZ ;  /* 0x000001682d067890 */ /* 0x000fe4000fffe0ff */
[----:B------:R-:W-:Y:S02]  /*3560*/  UIADD3 UR7, UPT, UPT, UR45, 0x160, URZ ;  /* 0x000001602d077890 */ /* 0x000fe4000fffe0ff */
[----:B------:R-:W-:-:S12]  /*3570*/  UPRMT UR6, URZ, 0x654, UR6 ;  /* 0x00000654ff067896 */ /* 0x000fd80008000006 */
.L_x_61:
[----:B------:R-:W-:Y:S01]  /*3580*/  SHF.L.U32 R7, R2, 0x1f, RZ ;  /* 0x0000001f02077819 */ /* 0x000fe200000006ff */
[----:B------:R-:W-:Y:S02]  /*3590*/  IMAD.U32 R9, RZ, RZ, UR7 ;  /* 0x00000007ff097e24 */ /* 0x000fe4000f8e00ff */
[----:B------:R-:W-:Y:S01]  /*35a0*/  @!P0 IMAD.MOV.U32 R5, RZ, RZ, 0x10 ;  /* 0x00000010ff058424 */ /* 0x000fe200078e00ff */
[----:B------:R-:W2:Y:S02]  /*35b0*/  SYNCS.PHASECHK.TRANS64.TRYWAIT P1, [UR45+0x168], R7 ;  /* 0x00016807ff0075a7 */ /* 0x000ea4000802112d */
[----:B------:R-:W-:-:S04]  /*35c0*/  PRMT R9, R8, 0x654, R9 ;  /* 0x0000065408097816 */ /* 0x000fc80000000009 */
[----:B------:R-:W-:Y:S01]  /*35d0*/  SEL R0, R9, R0, !P0 ;  /* 0x0000000009007207 */ /* 0x000fe20004000000 */
[----:B--2---:R-:W-:Y:S06]  /*35e0*/  @!P1 BRA `(.L_x_59) ;  /* 0x0000005c00249947 */ /* 0x004fec0003800000 */
.L_x_181:
[----:B------:R-:W-:Y:S01]  /*35f0*/  UIADD3 UR4, UPT, UPT, UR45, 0x1a0, URZ ;  /* 0x000001a02d047890 */ /* 0x000fe2000fffe0ff */
[----:B------:R3:W-:Y:S01]  /*3600*/  @!P0 SYNCS.ARRIVE.TRANS64.RED RZ, [R0+URZ], R5 ;  /* 0x0000000500ff89a7 */ /* 0x0007e200080004ff */
[----:B------:R-:W-:Y:S01]  /*3610*/  UIADD3 UR5, UPT, UPT, UR45, 0x160, URZ ;  /* 0x000001602d057890 */ /* 0x000fe2000fffe0ff */
[----:B------:R-:W-:-:S08]  /*3620*/  LOP3.LUT R2, R2, 0x1, RZ, 0x3c, !PT ;  /* 0x0000000102027812 */ /* 0x000fd000078e3cff */
[----:B------:R-:W-:Y:S06]  /*3630*/  UGETNEXTWORKID.BROADCAST [UR4], [UR5] ;  /* 0x00000000040073ca */ /* 0x000fec0008000100 */
[----:B---3--:R-:W-:-:S04]  /*3640*/  SHF.L.U32 R5, R3, 0x1f, RZ ;  /* 0x0000001f03057819 */ /* 0x008fc800000006ff */
[----:B------:R-:W3:Y:S02]  /*3650*/  SYNCS.PHASECHK.TRANS64.TRYWAIT P1, [UR45+0x160], R5 ;  /* 0x00016005ff0075a7 */ /* 0x000ee4000802112d */
[----:B---3--:R-:W-:Y:S05]  /*3660*/  @!P1 BRA `(.L_x_60) ;  /* 0x0000005c001c9947 */ /* 0x008fea0003800000 */
.L_x_183:
[----:B--2---:R-:W2:Y:S01]  /*3670*/  LDS.128 R4, [UR45+0x1a0] ;  /* 0x0001a02dff047984 */ /* 0x004ea20008000c00 */
[----:B------:R-:W-:Y:S01]  /*3680*/  LOP3.LUT R3, R3, 0x1, RZ, 0x3c, !PT ;  /* 0x0000000103037812 */ /* 0x000fe200078e3cff */
[----:B------:R-:W-:Y:S01]  /*3690*/  @!PT LDS RZ, [RZ] ;  /* 0x00000000fffff984 */ /* 0x000fe20000000800 */
[----:B------:R-:W-:Y:S01]  /*36a0*/  @!PT LDS RZ, [RZ] ;  /* 0x00000000fffff984 */ /* 0x000fe20000000800 */
[----:B------:R-:W-:Y:S01]  /*36b0*/  @!PT LDS RZ, [RZ] ;  /* 0x00000000fffff984 */ /* 0x000fe20000000800 */
[----:B------:R-:W-:Y:S01]  /*36c0*/  @!PT LDS RZ, [RZ] ;  /* 0x00000000fffff984 */ /* 0x000fe20000000800 */
[----:B------:R3:W-:Y:S06]  /*36d0*/  MEMBAR.ALL.CTA ;  /* 0x0000000000007992 */ /* 0x0007ec0000008000 */
[----:B---3--:R-:W3:Y:S02]  /*36e0*/  FENCE.VIEW.ASYNC.S ;  /* 0x00000000000073c6 */ /* 0x008ee40000000000 */
[----:B---3--:R-:W-:Y:S01]  /*36f0*/  SYNCS.ARRIVE.TRANS64.RED.A1T0 RZ, [UR6], RZ ;  /* 0x000000ffffff79a7 */ /* 0x008fe20008100406 */
[----:B--2---:R-:W-:-:S13]  /*3700*/  LOP3.LUT P1, RZ, R6, 0x1, RZ, 0xc0, !PT ;  /* 0x0000000106ff7812 */ /* 0x004fda000782c0ff */
[----:B------:R-:W-:Y:S05]  /*3710*/  @P1 BRA `(.L_x_61) ;  /* 0xfffffffc00981947 */ /* 0x000fea000383ffff */
[----:B------:R-:W-:-:S04]  /*3720*/  SHF.L.U32 R0, R2, 0x1f, RZ ;  /* 0x0000001f02007819 */ /* 0x000fc800000006ff */
[----:B------:R-:W2:Y:S02]  /*3730*/  SYNCS.PHASECHK.TRANS64 P0, [UR45+0x168], R0 ;  /* 0x00016800ff0075a7 */ /* 0x000ea4000800102d */
[----:B-12---:R-:W-:Y:S05]  /*3740*/  @P0 EXIT ;  /* 0x000000000000094d */ /* 0x006fea0003800000 */
[----:B------:R-:W-:-:S07]  /*3750*/  MOV R0, UR45 ;  /* 0x0000002d00007c02 */ /* 0x000fce0008000f00 */
.L_x_62:
[----:B-1----:R-:W-:-:S04]  /*3760*/  SHF.L.U32 R3, R2, 0x1f, RZ ;  /* 0x0000001f02037819 */ /* 0x002fc800000006ff */
[----:B------:R1:W2:Y:S03]  /*3770*/  SYNCS.PHASECHK.TRANS64.TRYWAIT P0, [R0+URZ+0x168], R3 ;  /* 0x00016803000075a7 */ /* 0x0002a600080011ff */
[----:B--2---:R-:W-:Y:S05]  /*3780*/  @!P0 NANOSLEEP.SYNCS 0x989680 ;  /* 0x009896800000895d */ /* 0x004fea0003900000 */
[----:B------:R-:W2:Y:S02]  /*3790*/  @!P0 SYNCS.PHASECHK.TRANS64 P0, [R0+URZ+0x168], R3 ;  /* 0x00016803000085a7 */ /* 0x000ea400080010ff */
[----:B--2---:R-:W-:Y:S05]  /*37a0*/  @P0 EXIT ;  /* 0x000000000000094d */ /* 0x004fea0003800000 */
[----:B------:R-:W-:Y:S05]  /*37b0*/  BRA `(.L_x_62) ;  /* 0xfffffffc00e87947 */ /* 0x000fea000383ffff */
.L_x_58:
[----:B------:R-:W-:Y:S05]  /*37c0*/  BRA.U UP4, `(.L_x_63) ;  /* 0x0000000d04487547 */ /* 0x000fea000b800000 */
[----:B------:R-:W-:Y:S01]  /*37d0*/  UMOV UR4, 0x40 ;  /* 0x0000004000047882 */ /* 0x000fe20000000000 */
[----:B------:R-:W-:Y:S01]  /*37e0*/  NOP ;  /* 0x0000000000007918 */ /* 0x000fe20000000000 */
[----:B------:R-:W-:Y:S01]  /*37f0*/  ULEA UR4, UR45, UR4, 0x18 ;  /* 0x000000042d047291 */ /* 0x000fe2000f8ec0ff */
[----:B------:R-:W-:Y:S02]  /*3800*/  UMOV UR5, 0x400 ;  /* 0x0000040000057882 */ /* 0x000fe40000000000 */
[----:B------:R-:W-:-:S06]  /*3810*/  ULEA UR45, UR45, UR5, 0x18 ;  /* 0x000000052d2d7291 */ /* 0x000fcc000f8ec0ff */
[----:B------:R-:W2:Y:S02]  /*3820*/  LDS.U8 R2, [UR4+0x1c] ;  /* 0x00001c04ff027984 */ /* 0x000ea40008000000 */
[----:B--2---:R-:W-:-:S13]  /*3830*/  ISETP.NE.AND P0, PT, R2, RZ, PT ;  /* 0x000000ff0200720c */ /* 0x004fda0003f05270 */
[----:B------:R-:W-:Y:S05]  /*3840*/  @P0 BRA `(.L_x_64) ;  /* 0x0000000000580947 */ /* 0x000fea0003800000 */
[----:B------:R-:W-:-:S13]  /*3850*/  ELECT P0, URZ, PT ;  /* 0x0000000000ff782f */ /* 0x000fda0003800000 */
[----:B------:R-:W-:Y:S05]  /*3860*/  @!P0 BRA `(.L_x_65) ;  /* 0x0000000000608947 */ /* 0x000fea0003800000 */
[----:B------:R-:W-:Y:S01]  /*3870*/  UMOV UR5, 0x10 ;  /* 0x0000001000057882 */ /* 0x000fe20000000000 */
[----:B------:R-:W-:Y:S01]  /*3880*/  HFMA2 R2, -RZ, RZ, 0, 5.9604644775390625e-08 ;  /* 0x00000001ff027431 */ /* 0x000fe200000001ff */
[----:B------:R-:W-:-:S03]  /*3890*/  MOV R3, 0xffff ;  /* 0x0000ffff00037802 */ /* 0x000fc60000000f00 */
[----:B------:R-:W-:Y:S04]  /*38a0*/  DEPBAR.LE SB2, 0x36 ;  /* 0x0000ad800000791a */ /* 0x000fe80000000000 */
[----:B------:R-:W2:Y:S02]  /*38b0*/  UTCATOMSWS.FIND_AND_SET.ALIGN UP0, UR5, UR5 ;  /* 0x00000005000575e3 */ /* 0x000ea40008000800 */
[----:B--2---:R-:W-:Y:S01]  /*38c0*/  MOV R4, UR5 ;  /* 0x0000000500047c02 */ /* 0x004fe20008000f00 */
[----:B------:R-:W-:Y:S06]  /*38d0*/  BRA.U UP0, `(.L_x_66) ;  /* 0x0000000100187547 */ /* 0x000fec000b800000 */
.L_x_67:
[----:B------:R-:W-:Y:S05]  /*38e0*/  NANOSLEEP 0x64 ;  /* 0x000000640000795d */ /* 0x000fea0003800000 */
[----:B------:R-:W-:-:S05]  /*38f0*/  UMOV UR5, 0x10 ;  /* 0x0000001000057882 */ /* 0x000fca0000000000 */
[----:B------:R-:W-:Y:S04]  /*3900*/  DEPBAR.LE SB2, 0x36 ;  /* 0x0000ad800000791a */ /* 0x000fe80000000000 */
[----:B------:R-:W2:Y:S02]  /*3910*/  UTCATOMSWS.FIND_AND_SET.ALIGN UP0, UR5, UR5 ;  /* 0x00000005000575e3 */ /* 0x000ea40008000800 */
[----:B--2---:R-:W-:Y:S01]  /*3920*/  MOV R4, UR5 ;  /* 0x0000000500047c02 */ /* 0x004fe20008000f00 */
[----:B------:R-:W-:Y:S05]  /*3930*/  BRA.U !UP0, `(.L_x_67) ;  /* 0xfffffffd08e87547 */ /* 0x000fea000b83ffff */
.L_x_66:
[-C--:B------:R-:W-:Y:S02]  /*3940*/  SHF.L.U32 R3, R3, R4.reuse, RZ ;  /* 0x0000000403037219 */ /* 0x080fe400000006ff */
[----:B------:R-:W-:Y:S01]  /*3950*/  SHF.L.U32 R2, R2, R4, RZ ;  /* 0x0000000402027219 */ /* 0x000fe200000006ff */
[----:B------:R-:W-:Y:S02]  /*3960*/  IMAD.SHL.U32 R4, R4, 0x20, RZ ;  /* 0x0000002004047824 */ /* 0x000fe400078e00ff */
[----:B------:R2:W-:Y:S04]  /*3970*/  ATOMS.OR RZ, [UR4+0x14], R3 ;  /* 0x00001403ffff798c */ /* 0x0005e8000b000004 */
[----:B------:R2:W-:Y:S04]  /*3980*/  ATOMS.OR RZ, [UR4+0x18], R2 ;  /* 0x00001802ffff798c */ /* 0x0005e8000b000004 */
[----:B------:R2:W-:Y:S01]  /*3990*/  STS [UR45+0x1b0], R4 ;  /* 0x0001b004ff007988 */ /* 0x0005e2000800082d */
[----:B------:R-:W-:Y:S05]  /*39a0*/  BRA `(.L_x_65) ;  /* 0x0000000000107947 */ /* 0x000fea0003800000 */
.L_x_64:
[----:B------:R-:W-:-:S05]  /*39b0*/  MOV R2, 0xffffffff ;  /* 0xffffffff00027802 */ /* 0x000fca0000000f00 */
[----:B------:R2:W-:Y:S02]  /*39c0*/  STS [UR45+0x1b0], R2 ;  /* 0x0001b002ff007988 */ /* 0x0005e4000800082d */
[----:B--2---:R-:W-:Y:S02]  /*39d0*/  MOV R2, 0x39f0 ;  /* 0x000039f000027802 */ /* 0x004fe40000000f00 */
[----:B-1---5:R-:W-:Y:S05]  /*39e0*/  CALL.REL.NOINC `($__internal_1_$__cuda_sm10x_tcgen05_guardrail_trap_phase_invalid_during_alloc) ;  /* 0x0000006000307944 */ /* 0x022fea0003c00000 */
.L_x_65:
[----:B------:R-:W-:Y:S05]  /*39f0*/  WARPSYNC.ALL ;  /* 0x0000000000007948 */ /* 0x000fea0003800000 */
[----:B------:R-:W3:Y:S01]  /*3a00*/  S2UR UR6, SR_CgaCtaId ;  /* 0x00000000000679c3 */ /* 0x000ee20000008800 */
[----:B------:R-:W-:Y:S01]  /*3a10*/  UMOV UR4, 0x400 ;  /* 0x0000040000047882 */ /* 0x000fe20000000000 */
[----:B------:R-:W-:-:S06]  /*3a20*/  NOP ;  /* 0x0000000000007918 */ /* 0x000fcc0000000000 */
[----:B------:R-:W-:Y:S06]  /*3a30*/  BAR.ARV 0x6, 0xa0 ;  /* 0x0182800000007b1d */ /* 0x000fec0000002000 */
[----:B------:R-:W-:Y:S01]  /*3a40*/  LOP3.LUT R0, R0, 0xffff, RZ, 0xc0, !PT ;  /* 0x0000ffff00007812 */ /* 0x000fe200078ec0ff */
[----:B------:R-:W-:Y:S01]  /*3a50*/  IMAD.MOV.U32 R9, RZ, RZ, 0x1 ;  /* 0x00000001ff097424 */ /* 0x000fe200078e00ff */
[----:B------:R-:W-:Y:S01]  /*3a60*/  UMOV UR16, URZ ;  /* 0x000000ff00107c82 */ /* 0x000fe20008000000 */
[----:B------:R-:W-:Y:S01]  /*3a70*/  IMAD.MOV.U32 R8, RZ, RZ, RZ ;  /* 0x000000ffff087224 */ /* 0x000fe200078e00ff */
[----:B------:R-:W-:Y:S01]  /*3a80*/  R2UR UR9, R0 ;  /* 0x00000000000972ca */ /* 0x000fe200000e0000 */
[----:B--2---:R-:W-:Y:S01]  /*3a90*/  IMAD.MOV.U32 R3, RZ, RZ, RZ ;  /* 0x000000ffff037224 */ /* 0x004fe200078e00ff */
[----:B------:R-:W-:Y:S01]  /*3aa0*/  UMOV UR15, URZ ;  /* 0x000000ff000f7c82 */ /* 0x000fe20008000000 */
[----:B------:R-:W-:Y:S01]  /*3ab0*/  UMOV UR20, 0x0 ;  /* 0x0000000000147882 */ /* 0x000fe20000000000 */
[----:B------:R-:W-:Y:S01]  /*3ac0*/  UMOV UR21, 0x4210010 ;  /* 0x0421001000157882 */ /* 0x000fe20000000000 */
[----:B------:R-:W-:Y:S01]  /*3ad0*/  UMOV UR18, 0x0 ;  /* 0x0000000000127882 */ /* 0x000fe20000000000 */
[----:B---3--:R-:W-:Y:S01]  /*3ae0*/  ULEA UR6, UR6, UR4, 0x18 ;  /* 0x0000000406067291 */ /* 0x008fe2000f8ec0ff */
[----:B------:R-:W2:Y:S03]  /*3af0*/  LDCU.64 UR4, c[0x0][0x388] ;  /* 0x00007100ff0477ac */ /* 0x000ea60008000a00 */
[----:B------:R-:W-:-:S02]  /*3b00*/  UIADD3 UR10, UPT, UPT, UR6, 0x4400, URZ ;  /* 0x00004400060a7890 */ /* 0x000fc4000fffe0ff */
[----:B------:R-:W-:-:S03]  /*3b10*/  UIADD3 UR11, UPT, UPT, UR6, 0x15400, URZ ;  /* 0x00015400060b7890 */ /* 0x000fc6000fffe0ff */
[----:B------:R-:W3:Y:S01]  /*3b20*/  LDS R2, [UR6+0x1b0] ;  /* 0x0001b006ff027984 */ /* 0x000ee20008000800 */
[----:B------:R-:W-:Y:S02]  /*3b30*/  USHF.R.U32.HI UR10, URZ, 0x4, UR10 ;  /* 0x00000004ff0a7899 */ /* 0x000fe4000801160a */
[----:B------:R-:W-:Y:S02]  /*3b40*/  USHF.R.U32.HI UR11, URZ, 0x4, UR11 ;  /* 0x00000004ff0b7899 */ /* 0x000fe4000801160b */
[----:B------:R-:W-:Y:S02]  /*3b50*/  ULOP3.LUT UR10, UR10, 0x3fff, URZ, 0xc0, !UPT ;  /* 0x00003fff0a0a7892 */ /* 0x000fe4000f8ec0ff */
[----:B------:R-:W-:Y:S02]  /*3b60*/  ULOP3.LUT UR11, UR11, 0x3fff, URZ, 0xc0, !UPT ;  /* 0x00003fff0b0b7892 */ /* 0x000fe4000f8ec0ff */
[----:B------:R-:W-:Y:S02]  /*3b70*/  ULOP3.LUT UR10, UR10, 0x10000, URZ, 0xfc, !UPT ;  /* 0x000100000a0a7892 */ /* 0x000fe4000f8efcff */
[----:B--2---:R-:W-:-:S02]  /*3b80*/  UIADD3 UR4, UPT, UPT, UR4, 0x1f, URZ ;  /* 0x0000001f04047890 */ /* 0x004fc4000fffe0ff */
[----:B------:R-:W-:Y:S02]  /*3b90*/  ULOP3.LUT UR11, UR11, 0x1000000, URZ, 0xfc, !UPT ;  /* 0x010000000b0b7892 */ /* 0x000fe4000f8efcff */
[----:B------:R-:W-:Y:S01]  /*3ba0*/  USHF.R.S32.HI UR7, URZ, 0x1f, UR4 ;  /* 0x0000001fff077899 */ /* 0x000fe20008011404 */
[----:B------:R-:W-:-:S03]  /*3bb0*/  UMOV UR19, 0x4210010 ;  /* 0x0421001000137882 */ /* 0x000fc60000000000 */
[----:B------:R-:W-:-:S03]  /*3bc0*/  ULEA.HI UR7, UR7, UR4, URZ, 0x5 ;  /* 0x0000000407077291 */ /* 0x000fc6000f8f28ff */
[----:B------:R-:W2:Y:S01]  /*3bd0*/  LDCU UR4, c[0x0][0x390] ;  /* 0x00007200ff0477ac */ /* 0x000ea20008000800 */
[----:B------:R-:W-:-:S04]  /*3be0*/  USHF.R.S32.HI UR7, URZ, 0x5, UR7 ;  /* 0x00000005ff077899 */ /* 0x000fc80008011407 */
[----:B------:R-:W-:Y:S02]  /*3bf0*/  UIMAD UR7, UR7, UR5, URZ ;  /* 0x00000005070772a4 */ /* 0x000fe4000f8e02ff */
[----:B------:R-:W-:-:S04]  /*3c00*/  UIADD3 UR5, UPT, UPT, UR6, 0x168, URZ ;  /* 0x0000016806057890 */ /* 0x000fc8000fffe0ff */
[----:B------:R-:W-:Y:S01]  /*3c10*/  UPRMT UR5, URZ, 0x654, UR5 ;  /* 0x00000654ff057896 */ /* 0x000fe20008000005 */
[C---:B---3--:R-:W-:Y:S01]  /*3c20*/  VIADD R5, R2.reuse, 0x80 ;  /* 0x0000008002057836 */ /* 0x048fe20000000000 */
[----:B------:R-:W-:Y:S01]  /*3c30*/  LOP3.LUT R4, R2, 0xffff, RZ, 0xc0, !PT ;  /* 0x0000ffff02047812 */ /* 0x000fe200078ec0ff */
[----:B--2---:R-:W-:-:S03]  /*3c40*/  UIMAD UR4, UR7, UR4, URZ ;  /* 0x00000004070472a4 */ /* 0x004fc6000f8e02ff */
[----:B------:R-:W-:Y:S01]  /*3c50*/  LOP3.LUT R5, R5, 0xffff, RZ, 0xc0, !PT ;  /* 0x0000ffff05057812 */ /* 0x000fe200078ec0ff */
[----:B------:R-:W-:Y:S02]  /*3c60*/  UIADD3 UR17, UPT, UPT, UR4, -0x1, URZ ;  /* 0xffffffff04117890 */ /* 0x000fe4000fffe0ff */
[----:B------:R-:W-:Y:S02]  /*3c70*/  UISETP.GE.AND UP2, UPT, UR4, 0x1, UPT ;  /* 0x000000010400788c */ /* 0x000fe4000bf46270 */
[----:B------:R2:W-:Y:S09]  /*3c80*/  STL.64 [R1], R4 ;  /* 0x0000000401007387 */ /* 0x0005f20000100a00 */
.L_x_74:
[----:B--2---:R-:W-:-:S04]  /*3c90*/  SHF.L.U32 R5, R8, 0x1f, RZ ;  /* 0x0000001f08057819 */ /* 0x004fc800000006ff */
[----:B------:R-:W2:Y:S02]  /*3ca0*/  SYNCS.PHASECHK.TRANS64.TRYWAIT P0, [UR6+0x160], R5 ;  /* 0x00016005ff0075a7 */ /* 0x000ea40008001106 */
[----:B--23--:R-:W-:Y:S05]  /*3cb0*/  @!P0 BRA `(.L_x_68) ;  /* 0x0000005400a08947 */ /* 0x00cfea0003800000 */
.L_x_185:
[----:B--2---:R-:W2:Y:S01]  /*3cc0*/  LDS.128 R4, [UR6+0x1a0] ;  /* 0x0001a006ff047984 */ /* 0x004ea20008000c00 */
[----:B------:R-:W-:Y:S01]  /*3cd0*/  ULEA UR8, UR16, UR6, 0x3 ;  /* 0x0000000610087291 */ /* 0x000fe2000f8e18ff */
[----:B------:R-:W-:Y:S01]  /*3ce0*/  SHF.L.U32 R0, R9, 0x1f, RZ ;  /* 0x0000001f09007819 */ /* 0x000fe200000006ff */
[----:B------:R-:W-:Y:S01]  /*3cf0*/  @!PT LDS RZ, [RZ] ;  /* 0x00000000fffff984 */ /* 0x000fe20000000800 */
[----:B------:R-:W-:Y:S01]  /*3d00*/  @!PT LDS RZ, [RZ] ;  /* 0x00000000fffff984 */ /* 0x000fe20000000800 */
[----:B------:R-:W-:Y:S01]  /*3d10*/  @!PT LDS RZ, [RZ] ;  /* 0x00000000fffff984 */ /* 0x000fe20000000800 */
[----:B------:R-:W-:Y:S01]  /*3d20*/  @!PT LDS RZ, [RZ] ;  /* 0x00000000fffff984 */ /* 0x000fe20000000800 */
[----:B------:R3:W-:Y:S06]  /*3d30*/  MEMBAR.ALL.CTA ;  /* 0x0000000000007992 */ /* 0x0007ec0000008000 */
[----:B---3--:R-:W3:Y:S02]  /*3d40*/  FENCE.VIEW.ASYNC.S ;  /* 0x00000000000073c6 */ /* 0x008ee40000000000 */
[----:B---3--:R-:W-:Y:S01]  /*3d50*/  SYNCS.ARRIVE.TRANS64.RED.A1T0 RZ, [UR5], RZ ;  /* 0x000000ffffff79a7 */ /* 0x008fe20008100405 */
[----:B------:R-:W3:Y:S01]  /*3d60*/  SYNCS.PHASECHK.TRANS64.TRYWAIT P0, [UR8+0x180], R0 ;  /* 0x00018000ff0075a7 */ /* 0x000ee20008001108 */
[----:B--2---:R-:W-:Y:S01]  /*3d70*/  LOP3.LUT P2, RZ, R6, 0x1, RZ, 0xc0, !PT ;  /* 0x0000000106ff7812 */ /* 0x004fe2000784c0ff */
[----:B---3--:R-:W-:-:S12]  /*3d80*/  @!P0 BRA `(.L_x_69) ;  /* 0x0000005400848947 */ /* 0x008fd80003800000 */
.L_x_187:
[----:B------:R-:W-:Y:S05]  /*3d90*/  BRA.U !UP2, `(.L_x_70) ;  /* 0x000000010ac47547 */ /* 0x000fea000b800000 */
[----:B--2---:R-:W-:Y:S01]  /*3da0*/  IMAD.U32 R0, RZ, RZ, UR16 ;  /* 0x00000010ff007e24 */ /* 0x004fe2000f8e00ff */
[----:B------:R-:W-:-:S04]  /*3db0*/  ULEA UR4, UR15, UR6, 0x3 ;  /* 0x000000060f047291 */ /* 0x000fc8000f8e18ff */
[----:B------:R-:W-:Y:S02]  /*3dc0*/  LEA R4, R0, R1, 0x2 ;  /* 0x0000000100047211 */ /* 0x000fe400078e10ff */
[----:B------:R-:W-:-:S04]  /*3dd0*/  SHF.L.U32 R0, R3, 0x1f, RZ ;  /* 0x0000001f03007819 */ /* 0x000fc800000006ff */
[----:B------:R-:W5:Y:S01]  /*3de0*/  LDL R4, [R4] ;  /* 0x0000000004047983 */ /* 0x000f620000100800 */
[----:B------:R2:W3:Y:S01]  /*3df0*/  SYNCS.PHASECHK.TRANS64.TRYWAIT P1, [UR4], R0 ;  /* 0x00000000ff0075a7 */ /* 0x0004e20008021104 */
[----:B------:R-:W-:Y:S01]  /*3e00*/  UPLOP3.LUT UP3, UPT, UPT, UPT, UPT, 0x40, 0x4 ;  /* 0x000000000004789c */ /* 0x000fe20003f6e870 */
[----:B------:R-:W-:Y:S01]  /*3e10*/  UMOV UR14, UR17 ;  /* 0x00000011000e7c82 */ /* 0x000fe20008000000 */
[----:B------:R-:W-:-:S09]  /*3e20*/  UMOV UR13, UR15 ;  /* 0x0000000f000d7c82 */ /* 0x000fd20008000000 */
.L_x_73:
[----:B------:R-:W-:Y:S01]  /*3e30*/  ULEA UR7, UR13, UR6, 0x3 ;  /* 0x000000060d077291 */ /* 0x000fe2000f8e18ff */
[----:B--234-:R-:W-:Y:S11]  /*3e40*/  @P1 BRA `(.L_x_71) ;  /* 0x00000000000c1947 */ /* 0x01cff60003800000 */
[----:B------:R-:W-:Y:S04]  /*3e50*/  SHF.L.U32 R5, R3, 0x1f, RZ ;  /* 0x0000001f03057819 */ /* 0x000fe800000006ff */
[----:B------:R-:W3:Y:S02]  /*3e60*/  SYNCS.PHASECHK.TRANS64.TRYWAIT P0, [UR7], R5 ;  /* 0x00000005ff0075a7 */ /* 0x000ee40008001107 */
[----:B---3--:R-:W-:Y:S05]  /*3e70*/  @!P0 BRA `(.L_x_72) ;  /* 0x0000005400608947 */ /* 0x008fea0003800000 */
.L_x_71:
[----:B------:R-:W-:Y:S01]  /*3e80*/  UISETP.NE.AND UP0, UPT, UR14, URZ, UPT ;  /* 0x000000ff0e00728c */ /* 0x000fe2000bf05270 */
[----:B------:R-:W-:Y:S01]  /*3e90*/  PLOP3.LUT P1, PT, PT, PT, PT, 0x80, 0x8 ;  /* 0x000000000008781c */ /* 0x000fe20003f2f070 */
[----:B------:R-:W-:Y:S02]  /*3ea0*/  UIADD3 UR15, UPT, UPT, UR13, 0x1, URZ ;  /* 0x000000010d0f7890 */ /* 0x000fe4000fffe0ff */
[----:B------:R-:W-:Y:S02]  /*3eb0*/  ULEA UR22, UR13, UR11, 0x9 ;  /* 0x0000000b0d167291 */ /* 0x000fe4000f8e48ff */
[----:B------:R-:W-:Y:S01]  /*3ec0*/  UISETP.NE.AND UP1, UPT, UR15, 0x11, UPT ;  /* 0x000000110f00788c */ /* 0x000fe2000bf25270 */
[----:B------:R-:W-:Y:S01]  /*3ed0*/  PLOP3.LUT P0, PT, PT, PT, UP0, 0x80, 0x8 ;  /* 0x000000000008781c */ /* 0x000fe20003f0f008 */
[----:B------:R-:W-:Y:S02]  /*3ee0*/  ULEA UR24, UR13, UR10, 0x8 ;  /* 0x0000000a0d187291 */ /* 0x000fe4000f8e40ff */
[----:B------:R-:W-:Y:S02]  /*3ef0*/  USEL UR12, URZ, 0x1, UP1 ;  /* 0x00000001ff0c7887 */ /* 0x000fe40008800000 */
[----:B------:R-:W-:Y:S02]  /*3f00*/  USEL UR15, UR15, URZ, UP1 ;  /* 0x000000ff0f0f7287 */ /* 0x000fe40008800000 */
[----:B------:R-:W-:Y:S02]  /*3f10*/  UIADD3 UR26, UPT, UPT, UR22, 0x80, URZ ;  /* 0x00000080161a7890 */ /* 0x000fe4000fffe0ff */
[----:B------:R-:W-:Y:S01]  /*3f20*/  @UP0 ULEA UR4, UR15, UR6, 0x3 ;  /* 0x000000060f040291 */ /* 0x000fe2000f8e18ff */
[----:B------:R-:W-:Y:S01]  /*3f30*/  LOP3.LUT R3, R3, UR12, RZ, 0x3c, !PT ;  /* 0x0000000c03037c12 */ /* 0x000fe2000f8e3cff */
[----:B------:R-:W-:Y:S02]  /*3f40*/  UIADD3 UR28, UPT, UPT, UR24, 0x2, URZ ;  /* 0x00000002181c7890 */ /* 0x000fe4000fffe0ff */
[----:B------:R-:W-:Y:S01]  /*3f50*/  UIADD3 UR30, UPT, UPT, UR7, 0x88, URZ ;  /* 0x00000088071e7890 */ /* 0x000fe2000fffe0ff */
[----:B--2---:R-:W-:Y:S01]  /*3f60*/  @P0 SHF.L.U32 R0, R3, 0x1f, RZ ;  /* 0x0000001f03000819 */ /* 0x004fe200000006ff */
[----:B------:R-:W-:Y:S01]  /*3f70*/  UIADD3 UR7, UPT, UPT, UR14, 0x1, URZ ;  /* 0x000000010e077890 */ /* 0x000fe2000fffe0ff */
[----:B------:R-:W-:Y:S02]  /*3f80*/  UMOV UR23, 0x40004040 ;  /* 0x4000404000177882 */ /* 0x000fe40000000000 */
[----:B------:R4:W2:Y:S01]  /*3f90*/  @P0 SYNCS.PHASECHK.TRANS64.TRYWAIT P1, [UR4], R0 ;  /* 0x00000000ff0005a7 */ /* 0x0008a20008021104 */
[----:B------:R-:W-:Y:S11]  /*3fa0*/  ELECT P0, URZ, PT ;  /* 0x0000000000ff782f */ /* 0x000ff60003800000 */
[----:B------:R-:W-:Y:S02]  /*3fb0*/  @!UPT UIADD3 URZ, UPT, UPT, URZ, URZ, URZ ;  /* 0x000000fffffff290 */ /* 0x000fe4000fffe0ff */
[C---:B-----5:R-:W-:Y:S02]  /*3fc0*/  @P0 R2UR.BROADCAST UR12, R4.reuse ;  /* 0x00000000040c02ca */ /* 0x060fe400008e0000 */
[----:B------:R-:W-:Y:S11]  /*3fd0*/  ELECT P0, URZ, PT ;  /* 0x0000000000ff782f */ /* 0x000ff60003800000 */
[----:B------:R-:W-:Y:S02]  /*3fe0*/  @!UPT UIADD3 URZ, UPT, UPT, URZ, URZ, URZ ;  /* 0x000000fffffff290 */ /* 0x000fe4000fffe0ff */
[----:B------:R-:W-:Y:S01]  /*3ff0*/  @P0 R2UR.BROADCAST UR4, R4 ;  /* 0x00000000040402ca */ /* 0x000fe200008e0000 */
[----:B------:R-:W-:Y:S02]  /*4000*/  UISETP.GT.U32.AND UP0, UPT, UR7, 0x1, UPT ;  /* 0x000000010700788c */ /* 0x000fe4000bf04070 */
[----:B------:R-:W-:Y:S01]  /*4010*/  UIADD3 UR14, UPT, UPT, UR14, -0x1, URZ ;  /* 0xffffffff0e0e7890 */ /* 0x000fe2000fffe0ff */
[----:B------:R-:W-:Y:S01]  /*4020*/  UMOV UR25, 0x80004020 ;  /* 0x8000402000197882 */ /* 0x000fe20000000000 */
[----:B------:R-:W-:Y:S01]  /*4030*/  UMOV UR27, 0x40004040 ;  /* 0x40004040001b7882 */ /* 0x000fe20000000000 */
[----:B------:R-:W-:Y:S01]  /*4040*/  UMOV UR29, 0x80004020 ;  /* 0x80004020001d7882 */ /* 0x000fe20000000000 */
[----:B------:R-:W-:Y:S01]  /*4050*/  UMOV UR13, UR15 ;  /* 0x0000000f000d7c82 */ /* 0x000fe20008000000 */
[----:B------:R4:W-:Y:S01]  /*4060*/  UTCHMMA gdesc[UR24], gdesc[UR22], tmem[UR12], tmem[UR20], idesc[UR21], UP3 ;  /* 0x00ff1416180075ea */ /* 0x0009e2000980000c */
[----:B------:R-:W-:Y:S04]  /*4070*/  UPLOP3.LUT UP3, UPT, UPT, UPT, UPT, 0x80, 0x8 ;  /* 0x000000000008789c */ /* 0x000fe80003f6f070 */
[----:B------:R4:W-:Y:S01]  /*4080*/  UTCHMMA gdesc[UR28], gdesc[UR26], tmem[UR4], tmem[UR18], idesc[UR19], UPT ;  /* 0x00ff121a1c0075ea */ /* 0x0009e2000b800004 */
[----:B------:R4:W-:Y:S01]  /*4090*/  UTCBAR.MULTICAST [UR30], URZ, UR9 ;  /* 0x000000ff1e0073e9 */ /* 0x0009e20008000809 */
[----:B------:R-:W-:Y:S05]  /*40a0*/  BRA.U UP0, `(.L_x_73) ;  /* 0xfffffffd00607547 */ /* 0x000fea000b83ffff */
.L_x_70:
[----:B------:R-:W-:Y:S01]  /*40b0*/  UIADD3 UR16, UPT, UPT, UR16, 0x1, URZ ;  /* 0x0000000110107890 */ /* 0x000fe2000fffe0ff */
[----:B------:R-:W-:Y:S01]  /*40c0*/  LOP3.LUT R8, R8, 0x1, RZ, 0x3c, !PT ;  /* 0x0000000108087812 */ /* 0x000fe200078e3cff */
[----:B------:R-:W-:Y:S02]  /*40d0*/  UIADD3 UR8, UPT, UPT, UR8, 0x170, URZ ;  /* 0x0000017008087890 */ /* 0x000fe4000fffe0ff */
[----:B------:R-:W-:-:S04]  /*40e0*/  UISETP.NE.AND UP0, UPT, UR16, 0x2, UPT ;  /* 0x000000021000788c */ /* 0x000fc8000bf05270 */
[----:B----4-:R-:W-:Y:S02]  /*40f0*/  USEL UR4, URZ, 0x1, UP0 ;  /* 0x00000001ff047887 */ /* 0x010fe40008000000 */
[----:B------:R-:W-:Y:S01]  /*4100*/  USEL UR16, UR16, URZ, UP0 ;  /* 0x000000ff10107287 */ /* 0x000fe20008000000 */
[----:B------:R3:W-:Y:S03]  /*4110*/  UTCBAR [UR8], URZ ;  /* 0x000000ff080073e9 */ /* 0x0007e600080000ff */
[----:B------:R-:W-:Y:S01]  /*4120*/  LOP3.LUT R9, R9, UR4, RZ, 0x3c, !PT ;  /* 0x0000000409097c12 */ /* 0x000fe2000f8e3cff */
[----:B------:R-:W-:Y:S07]  /*4130*/  @P2 BRA `(.L_x_74) ;  /* 0xfffffff800d42947 */ /* 0x000fee000383ffff */
[----:B------:R-:W4:Y:S01]  /*4140*/  S2UR UR4, SR_CgaCtaId ;  /* 0x00000000000479c3 */ /* 0x000f220000008800 */
[----:B------:R-:W-:Y:S01]  /*4150*/  ELECT P0, URZ, PT ;  /* 0x0000000000ff782f */ /* 0x000fe20003800000 */
[----:B--2---:R-:W-:Y:S01]  /*4160*/  IMAD.MOV.U32 R0, RZ, RZ, 0x1 ;  /* 0x00000001ff007424 */ /* 0x004fe200078e00ff */
[----:B------:R-:W-:Y:S01]  /*4170*/  UIADD3 UR6, UPT, UPT, UR6, 0x180, URZ ;  /* 0x0000018006067890 */ /* 0x000fe2000fffe0ff */
[----:B------:R-:W-:Y:S01]  /*4180*/  SHF.L.U32 R3, R9, 0x1f, RZ ;  /* 0x0000001f09037819 */ /* 0x000fe200000006ff */
[----:B------:R-:W-:-:S03]  /*4190*/  UMOV UR5, 0x40 ;  /* 0x0000004000057882 */ /* 0x000fc60000000000 */
[----:B------:R-:W-:Y:S01]  /*41a0*/  UVIRTCOUNT.DEALLOC.SMPOOL 0x80 ;  /* 0x000000800000784c */ /* 0x000fe20000000000 */
[----:B----4-:R-:W-:Y:S02]  /*41b0*/  ULEA UR4, UR4, UR5, 0x18 ;  /* 0x0000000504047291 */ /* 0x010fe4000f8ec0ff */
[----:B------:R-:W-:-:S07]  /*41c0*/  ULEA UR5, UR16, UR6, 0x3 ;  /* 0x0000000610057291 */ /* 0x000fce000f8e18ff */
[----:B------:R2:W-:Y:S02]  /*41d0*/  @P0 STS.U8 [UR4+0x1c], R0 ;  /* 0x00001c00ff000988 */ /* 0x0005e40008000004 */
[----:B------:R-:W4:Y:S02]  /*41e0*/  SYNCS.PHASECHK.TRANS64.TRYWAIT P0, [UR5], R3 ;  /* 0x00000003ff0075a7 */ /* 0x000f240008001105 */
[----:B--2-4-:R-:W-:Y:S05]  /*41f0*/  @!P0 BRA `(.L_x_75) ;  /* 0x0000005000988947 */ /* 0x014fea0003800000 */
.L_x_190:
[----:B------:R-:W-:-:S04]  /*4200*/  UIADD3 UR7, UPT, UPT, UR16, 0x1, URZ ;  /* 0x0000000110077890 */ /* 0x000fc8000fffe0ff */
[----:B------:R-:W-:-:S04]  /*4210*/  UISETP.NE.AND UP0, UPT, UR7, 0x2, UPT ;  /* 0x000000020700788c */ /* 0x000fc8000bf05270 */
[----:B------:R-:W-:Y:S02]  /*4220*/  USEL UR5, URZ, 0x1, UP0 ;  /* 0x00000001ff057887 */ /* 0x000fe40008000000 */
[----:B------:R-:W-:-:S04]  /*4230*/  USEL UR7, UR7, URZ, UP0 ;  /* 0x000000ff07077287 */ /* 0x000fc80008000000 */
[----:B------:R-:W-:Y:S01]  /*4240*/  ULEA UR7, UR7, UR6, 0x3 ;  /* 0x0000000607077291 */ /* 0x000fe2000f8e18ff */
[----:B--2---:R-:W-:-:S04]  /*4250*/  LOP3.LUT R3, R9, UR5, RZ, 0x3c, !PT ;  /* 0x0000000509037c12 */ /* 0x004fc8000f8e3cff */
[----:B------:R-:W-:-:S04]  /*4260*/  SHF.L.U32 R3, R3, 0x1f, RZ ;  /* 0x0000001f03037819 */ /* 0x000fc800000006ff */
[----:B------:R-:W2:Y:S02]  /*4270*/  SYNCS.PHASECHK.TRANS64.TRYWAIT P0, [UR7], R3 ;  /* 0x00000003ff0075a7 */ /* 0x000ea40008001107 */
[----:B--2---:R-:W-:Y:S05]  /*4280*/  @!P0 BRA `(.L_x_76) ;  /* 0x00000050008c8947 */ /* 0x004fea0003800000 */
.L_x_192:
[----:B------:R-:W-:Y:S01]  /*4290*/  NOP ;  /* 0x0000000000007918 */ /* 0x000fe20000000000 */
[----:B--2---:R-:W2:Y:S01]  /*42a0*/  LDS R0, [UR4+0x14] ;  /* 0x00001404ff007984 */ /* 0x004ea20008000800 */
[----:B------:R-:W-:Y:S01]  /*42b0*/  LOP3.LUT R2, R2, 0xffff, RZ, 0xc0, !PT ;  /* 0x0000ffff02027812 */ /* 0x000fe200078ec0ff */
[----:B------:R-:W-:Y:S02]  /*42c0*/  IMAD.MOV.U32 R3, RZ, RZ, 0xffff ;  /* 0x0000ffffff037424 */ /* 0x000fe400078e00ff */
[----:B------:R-:W-:Y:S01]  /*42d0*/  IMAD.MOV.U32 R5, RZ, RZ, 0x1 ;  /* 0x00000001ff057424 */ /* 0x000fe200078e00ff */
[----:B------:R-:W-:-:S04]  /*42e0*/  SHF.R.U32.HI R2, RZ, 0x5, R2 ;  /* 0x00000005ff027819 */ /* 0x000fc80000011602 */
[-C--:B------:R-:W-:Y:S02]  /*42f0*/  SHF.L.U32 R3, R3, R2.reuse, RZ ;  /* 0x0000000203037219 */ /* 0x080fe400000006ff */
[----:B------:R-:W-:Y:S02]  /*4300*/  SHF.L.U32 R5, R5, R2, RZ ;  /* 0x0000000205057219 */ /* 0x000fe400000006ff */
[----:B--2---:R-:W-:-:S04]  /*4310*/  LOP3.LUT R0, R0, R3, RZ, 0xc0, !PT ;  /* 0x0000000300007212 */ /* 0x004fc800078ec0ff */
[----:B------:R-:W-:-:S13]  /*4320*/  ISETP.NE.AND P0, PT, R0, R3, PT ;  /* 0x000000030000720c */ /* 0x000fda0003f05270 */
[----:B------:R-:W-:Y:S05]  /*4330*/  @P0 BRA `(.L_x_77) ;  /* 0x00000000005c0947 */ /* 0x000fea0003800000 */
[----:B------:R-:W2:Y:S02]  /*4340*/  LDS R0, [UR4+0x18] ;  /* 0x00001804ff007984 */ /* 0x000ea40008000800 */
[----:B--2---:R-:W-:-:S04]  /*4350*/  LOP3.LUT R0, R0, R5, RZ, 0xc0, !PT ;  /* 0x0000000500007212 */ /* 0x004fc800078ec0ff */
[----:B------:R-:W-:-:S13]  /*4360*/  ISETP.NE.AND P0, PT, R0, R5, PT ;  /* 0x000000050000720c */ /* 0x000fda0003f05270 */
[----:B------:R-:W-:Y:S05]  /*4370*/  @P0 BRA `(.L_x_78) ;  /* 0x0000000000400947 */ /* 0x000fea0003800000 */
[----:B---3--:R-:W-:Y:S01]  /*4380*/  R2UR UR8, R3 ;  /* 0x00000000030872ca */ /* 0x008fe200000e0000 */
[----:B------:R-:W2:Y:S01]  /*4390*/  S2R R2, SR_LANEID ;  /* 0x0000000000027919 */ /* 0x000ea20000000000 */
[----:B------:R-:W-:Y:S01]  /*43a0*/  LOP3.LUT R5, RZ, R5, RZ, 0x33, !PT ;  /* 0x00000005ff057212 */ /* 0x000fe200078e33ff */
[----:B------:R-:W-:Y:S02]  /*43b0*/  VOTEU.ANY UR7, UPT, PT ;  /* 0x0000000000077886 */ /* 0x000fe400038e0100 */
[----:B------:R-:W-:Y:S01]  /*43c0*/  UFLO.U32 UR7, UR7 ;  /* 0x00000007000772bd */ /* 0x000fe200080e0000 */
[----:B------:R-:W3:Y:S07]  /*43d0*/  REDUX UR5, R5 ;  /* 0x00000000050573c4 */ /* 0x000eee0000000000 */
[----:B------:R-:W-:-:S06]  /*43e0*/  ULOP3.LUT UR8, URZ, UR8, URZ, 0x33, !UPT ;  /* 0x00000008ff087292 */ /* 0x000fcc000f8e33ff */
[----:B------:R-:W-:-:S04]  /*43f0*/  IMAD.U32 R0, RZ, RZ, UR8 ;  /* 0x00000008ff007e24 */ /* 0x000fc8000f8e00ff */
[----:B------:R-:W4:Y:S02]  /*4400*/  REDUX UR6, R0 ;  /* 0x00000000000673c4 */ /* 0x000f240000000000 */
[----:B------:R1:W-:Y:S01]  /*4410*/  UTCATOMSWS.AND URZ, UR8 ;  /* 0x0000000800ff79e3 */ /* 0x0003e20008000000 */
[----:B--2---:R-:W-:Y:S01]  /*4420*/  ISETP.EQ.U32.AND P0, PT, R2, UR7, PT ;  /* 0x0000000702007c0c */ /* 0x004fe2000bf02070 */
[----:B---3--:R-:W-:Y:S02]  /*4430*/  IMAD.U32 R2, RZ, RZ, UR5 ;  /* 0x00000005ff027e24 */ /* 0x008fe4000f8e00ff */
[----:B----4-:R-:W-:-:S10]  /*4440*/  IMAD.U32 R3, RZ, RZ, UR6 ;  /* 0x00000006ff037e24 */ /* 0x010fd4000f8e00ff */
[----:B------:R2:W-:Y:S04]  /*4450*/  @P0 ATOMS.AND RZ, [UR4+0x14], R3 ;  /* 0x00001403ffff098c */ /* 0x0005e8000a800004 */
[----:B------:R2:W-:Y:S01]  /*4460*/  @P0 ATOMS.AND RZ, [UR4+0x18], R2 ;  /* 0x00001802ffff098c */ /* 0x0005e2000a800004 */
[----:B-1----:R-:W-:Y:S05]  /*4470*/  BRA `(.L_x_79) ;  /* 0x0000000000147947 */ /* 0x002fea0003800000 */
.L_x_78:
[----:B------:R-:W-:Y:S02]  /*4480*/  MOV R2, 0x44a0 ;  /* 0x000044a000027802 */ /* 0x000fe40000000f00 */
[----:B-1-3-5:R-:W-:Y:S05]  /*4490*/  CALL.REL.NOINC `($__internal_0_$__cuda_sm10x_tcgen05_guardrail_trap_col_being_dealloced_not_returned_by_alloc) ;  /* 0x0000005400787944 */ /* 0x02afea0003c00000 */
[----:B------:R-:W-:Y:S05]  /*44a0*/  BRA `(.L_x_79) ;  /* 0x0000000000087947 */ /* 0x000fea0003800000 */
.L_x_77:
[----:B------:R-:W-:Y:S02]  /*44b0*/  MOV R2, 0x44d0 ;  /* 0x000044d000027802 */ /* 0x000fe40000000f00 */
[----:B-1-3-5:R-:W-:Y:S05]  /*44c0*/  CALL.REL.NOINC `($__internal_2_$__cuda_sm10x_tcgen05_guardrail_trap_unallocated_columns_being_dealloced) ;  /* 0x0000005400847944 */ /* 0x02afea0003c00000 */
.L_x_79:
[----:B------:R-:W-:Y:S01]  /*44d0*/  NOP ;  /* 0x0000000000007918 */ /* 0x000fe20000000000 */
[----:B------:R-:W-:Y:S05]  /*44e0*/  EXIT ;  /* 0x000000000000794d */ /* 0x000fea0003800000 */
.L_x_63:
[----:B------:R-:W-:-:S09]  /*44f0*/  UISETP.NE.OR UP6, UPT, UR4, 0x3, !UP6 ;  /* 0x000000030400788c */ /* 0x000fd2000f7c5670 */
[----:B------:R-:W-:Y:S05]  /*4500*/  BRA.U UP6, `(.L_x_80) ;  /* 0x0000001106647547 */ /* 0x000fea000b800000 */
[----:B-----5:R-:W2:Y:S01]  /*4510*/  LDC.64 R32, c[0x0][0x988] ;  /* 0x00026200ff207b82 */ /* 0x020ea20000000a00 */
[----:B------:R-:W3:Y:S01]  /*4520*/  LDCU.64 UR6, c[0x0][0x888] ;  /* 0x00011100ff0677ac */ /* 0x000ee20008000a00 */
[----:B------:R-:W-:Y:S02]  /*4530*/  IMAD.MOV.U32 R36, RZ, RZ, 0x1 ;  /* 0x00000001ff247424 */ /* 0x000fe400078e00ff */
[----:B------:R-:W-:Y:S01]  /*4540*/  IMAD.MOV.U32 R34, RZ, RZ, RZ ;  /* 0x000000ffff227224 */ /* 0x000fe200078e00ff */
[----:B------:R-:W4:Y:S03]  /*4550*/  LDCU.64 UR4, c[0x0][0x890] ;  /* 0x00011200ff0477ac */ /* 0x000f260008000a00 */
[----:B------:R-:W1:Y:S01]  /*4560*/  LDC.64 R24, c[0x0][0x980] ;  /* 0x00026000ff187b82 */ /* 0x000e620000000a00 */
[----:B------:R-:W-:Y:S01]  /*4570*/  UMOV UR15, 0x400 ;  /* 0x00000400000f7882 */ /* 0x000fe20000000000 */
[----:B------:R-:W-:-:S02]  /*4580*/  USEL UR22, URZ, 0x1, UP5 ;  /* 0x00000001ff167887 */ /* 0x000fc4000a800000 */
[----:B------:R-:W-:Y:S02]  /*4590*/  ULEA UR15, UR45, UR15, 0x18 ;  /* 0x0000000f2d0f7291 */ /* 0x000fe4000f8ec0ff */
[----:B------:R-:W-:Y:S02]  /*45a0*/  UPLOP3.LUT UP2, UPT, UPT, UPT, UPT, 0x40, 0x4 ;  /* 0x000000000004789c */ /* 0x000fe40003f4e870 */
[----:B------:R-:W1:Y:S01]  /*45b0*/  LDC R0, c[0x0][0xb30] ;  /* 0x0002cc00ff007b82 */ /* 0x000e620000000800 */
[----:B------:R-:W-:Y:S02]  /*45c0*/  UIADD3 UR23, UPT, UPT, UR15, 0x128, URZ ;  /* 0x000001280f177890 */ /* 0x000fe4000fffe0ff */
[----:B---3--:R-:W-:Y:S02]  /*45d0*/  UISETP.NE.U32.AND UP1, UPT, UR6, URZ, UPT ;  /* 0x000000ff0600728c */ /* 0x008fe4000bf25070 */
[----:B------:R-:W-:Y:S02]  /*45e0*/  UIADD3 UR33, UPT, UPT, UR15, 0x110, URZ ;  /* 0x000001100f217890 */ /* 0x000fe4000fffe0ff */
[----:B------:R-:W-:Y:S01]  /*45f0*/  UISETP.NE.AND.EX UP1, UPT, UR7, URZ, UPT, UP1 ;  /* 0x000000ff0700728c */ /* 0x000fe2000bf25310 */
[----:B------:R-:W3:Y:S01]  /*4600*/  LDC R27, c[0x0][0x370] ;  /* 0x0000dc00ff1b7b82 */ /* 0x000ee20000000800 */
[C---:B--2---:R-:W-:Y:S01]  /*4610*/  ISETP.NE.AND P0, PT, R33.reuse, 0x1, PT ;  /* 0x000000012100780c */ /* 0x044fe20003f05270 */
[----:B------:R-:W-:Y:S01]  /*4620*/  UIADD3 UR25, UPT, UPT, UR15, 0x118, URZ ;  /* 0x000001180f197890 */ /* 0x000fe2000fffe0ff */
[----:B------:R-:W-:Y:S01]  /*4630*/  R2UR UR6, R33 ;  /* 0x00000000210672ca */ /* 0x000fe200000e0000 */
[----:B----4-:R-:W-:Y:S01]  /*4640*/  UISETP.NE.U32.AND UP5, UPT, UR4, URZ, UPT ;  /* 0x000000ff0400728c */ /* 0x010fe2000bfa5070 */
[----:B------:R-:W-:Y:S01]  /*4650*/  IMAD.MOV.U32 R33, RZ, RZ, 0x1000 ;  /* 0x00001000ff217424 */ /* 0x000fe200078e00ff */
[----:B------:R-:W-:-:S02]  /*4660*/  UIADD3 UR14, UPT, UPT, UR15, 0x168, URZ ;  /* 0x000001680f0e7890 */ /* 0x000fc4000fffe0ff */
[----:B------:R-:W2:Y:S01]  /*4670*/  LDC R2, c[0x0][0xb0c] ;  /* 0x0002c300ff027b82 */ /* 0x000ea20000000800 */
[----:B-1----:R-:W-:Y:S01]  /*4680*/  R2UR UR7, R24 ;  /* 0x00000000180772ca */ /* 0x002fe200000e0000 */
[----:B------:R-:W-:Y:S02]  /*4690*/  UIADD3 UR17, UPT, UPT, UR15, 0x120, URZ ;  /* 0x000001200f117890 */ /* 0x000fe4000fffe0ff */
[----:B------:R-:W-:Y:S02]  /*46a0*/  UPRMT UR23, UR45, 0x654, UR23 ;  /* 0x000006542d177896 */ /* 0x000fe40008000017 */
[----:B------:R-:W-:Y:S02]  /*46b0*/  UPRMT UR31, UR45, 0x654, UR33 ;  /* 0x000006542d1f7896 */ /* 0x000fe40008000021 */
[----:B------:R-:W1:Y:S01]  /*46c0*/  LDC R17, c[0x0][0xb20] ;  /* 0x0002c800ff117b82 */ /* 0x000e620000000800 */
[----:B------:R-:W-:Y:S01]  /*46d0*/  ISETP.NE.AND P1, PT, R0, 0x1, PT ;  /* 0x000000010000780c */ /* 0x000fe20003f25270 */
[----:B------:R-:W-:-:S02]  /*46e0*/  UPRMT UR30, UR45, 0x654, UR25 ;  /* 0x000006542d1e7896 */ /* 0x000fc40008000019 */
[----:B------:R-:W-:Y:S02]  /*46f0*/  UPRMT UR14, URZ, 0x654, UR14 ;  /* 0x00000654ff0e7896 */ /* 0x000fe4000800000e */
[----:B------:R-:W-:Y:S02]  /*4700*/  UPRMT UR45, UR45, 0x654, UR17 ;  /* 0x000006542d2d7896 */ /* 0x000fe40008000011 */
[----:B------:R-:W4:Y:S01]  /*4710*/  LDC.64 R38, c[0x0][0x348] ;  /* 0x0000d200ff267b82 */ /* 0x000f220000000a00 */
[----:B------:R-:W-:Y:S01]  /*4720*/  UISETP.NE.AND.EX UP5, UPT, UR5, URZ, UPT, UP5 ;  /* 0x000000ff0500728c */ /* 0x000fe2000bfa5350 */
[----:B------:R-:W-:-:S06]  /*4730*/  VOTEU.ANY UP4, P0 ;  /* 0x0000000000ff7886 */ /* 0x000fcc0000080100 */
[----:B------:R-:W1:Y:S08]  /*4740*/  LDC.64 R20, c[0x0][0xb10] ;  /* 0x0002c400ff147b82 */ /* 0x000e700000000a00 */
[----:B------:R-:W1:Y:S08]  /*4750*/  LDC.64 R6, c[0x0][0xb18] ;  /* 0x0002c600ff067b82 */ /* 0x000e700000000a00 */
[----:B------:R-:W1:Y:S08]  /*4760*/  LDC.64 R4, c[0x0][0xb28] ;  /* 0x0002ca00ff047b82 */ /* 0x000e700000000a00 */
[----:B------:R-:W1:Y:S08]  /*4770*/  LDC.64 R22, c[0x0][0x990] ;  /* 0x00026400ff167b82 */ /* 0x000e700000000a00 */
[----:B--23--:R-:W1:Y:S02]  /*4780*/  LDC R18, c[0x0][0x374] ;  /* 0x0000dd00ff127b82 */ /* 0x00ce640000000800 */
.L_x_91:
[----:B------:R-:W-:Y:S04]  /*4790*/  SHF.L.U32 R3, R34, 0x1f, RZ ;  /* 0x0000001f22037819 */ /* 0x000fe800000006ff */
[----:B--2---:R-:W2:Y:S02]  /*47a0*/  SYNCS.PHASECHK.TRANS64.TRYWAIT P0, [UR15+0x160], R3 ;  /* 0x00016003ff0075a7 */ /* 0x004ea4000800110f */
[----:B--2---:R-:W-:Y:S05]  /*47b0*/  @!P0 BRA `(.L_x_81) ;  /* 0x0000004c00588947 */ /* 0x004fea0003800000 */
.L_x_194:
[----:B------:R-:W3:Y:S01]  /*47c0*/  LDS.128 R28, [UR15+0x1a0] ;  /* 0x0001a00fff1c7984 */ /* 0x000ee20008000c00 */
[----:B------:R-:W-:Y:S01]  /*47d0*/  ISETP.GE.AND P0, PT, R26, 0x1, PT ;  /* 0x000000011a00780c */ /* 0x000fe20003f06270 */
[----:B------:R-:W-:Y:S01]  /*47e0*/  @!PT LDS RZ, [RZ] ;  /* 0x00000000fffff984 */ /* 0x000fe20000000800 */
[----:B------:R-:W-:Y:S01]  /*47f0*/  @!PT LDS RZ, [RZ] ;  /* 0x00000000fffff984 */ /* 0x000fe20000000800 */
[----:B------:R-:W-:Y:S01]  /*4800*/  @!PT LDS RZ, [RZ] ;  /* 0x00000000fffff984 */ /* 0x000fe20000000800 */
[----:B------:R-:W-:Y:S01]  /*4810*/  @!PT LDS RZ, [RZ] ;  /* 0x00000000fffff984 */ /* 0x000fe20000000800 */
[----:B------:R5:W-:Y:S06]  /*4820*/  MEMBAR.ALL.CTA ;  /* 0x0000000000007992 */ /* 0x000bec0000008000 */
[----:B-----5:R-:W5:Y:S02]  /*4830*/  FENCE.VIEW.ASYNC.S ;  /* 0x00000000000073c6 */ /* 0x020f640000000000 */
[----:B-----5:R-:W-:Y:S01]  /*4840*/  SYNCS.ARRIVE.TRANS64.RED.A1T0 RZ, [UR14], RZ ;  /* 0x000000ffffff79a7 */ /* 0x020fe2000810040e */
[----:B---3--:R-:W-:Y:S11]  /*4850*/  LOP3.LUT P3, RZ, R30, 0x1, RZ, 0xc0, !PT ;  /* 0x000000011eff7812 */ /* 0x008ff6000786c0ff */
[----:B------:R-:W-:Y:S02]  /*4860*/  @!UPT UIADD3 URZ, UPT, UPT, URZ, URZ, URZ ;  /* 0x000000fffffff290 */ /* 0x000fe4000fffe0ff */
[----:B------:R-:W-:Y:S02]  /*4870*/  @P3 MOV R13, R28 ;  /* 0x0000001c000d3202 */ /* 0x000fe40000000f00 */
[----:B------:R-:W-:Y:S01]  /*4880*/  @P3 LOP3.LUT R8, R29, 0xffff, RZ, 0xc0, !PT ;  /* 0x0000ffff1d083812 */ /* 0x000fe200078ec0ff */
[----:B------:R-:W-:Y:S06]  /*4890*/  @!P0 BRA `(.L_x_82) ;  /* 0x0000000000a48947 */ /* 0x000fec0003800000 */
[----:B-1----:R-:W-:Y:S01]  /*48a0*/  IMAD.HI.U32 R42, R18, R7, RZ ;  /* 0x00000007122a7227 */ /* 0x002fe200078e00ff */
[----:B------:R-:W-:Y:S02]  /*48b0*/  ISETP.NE.AND P0, PT, R6, 0x1, PT ;  /* 0x000000010600780c */ /* 0x000fe40003f05270 */
[----:B------:R-:W-:Y:S01]  /*48c0*/  ISETP.NE.AND P2, PT, R26, 0x1, PT ;  /* 0x000000011a00780c */ /* 0x000fe20003f45270 */
[-C--:B------:R-:W-:Y:S01]  /*48d0*/  IMAD.HI.U32 R40, R27, R20.reuse, RZ ;  /* 0x000000141b287227 */ /* 0x080fe200078e00ff */
[----:B------:R-:W-:Y:S02]  /*48e0*/  SHF.R.U32.HI R37, RZ, R17, R42 ;  /* 0x00000011ff257219 */ /* 0x000fe4000001162a */
[----:B------:R-:W-:Y:S01]  /*48f0*/  ISETP.NE.AND P4, PT, R2, 0x1, PT ;  /* 0x000000010200780c */ /* 0x000fe20003f85270 */
[----:B------:R-:W-:Y:S01]  /*4900*/  IMAD.HI.U32 R46, R8, R7, RZ ;  /* 0x00000007082e7227 */ /* 0x000fe200078e00ff */
[----:B------:R-:W-:Y:S02]  /*4910*/  SHF.R.U32.HI R40, RZ, R21, R40 ;  /* 0x00000015ff287219 */ /* 0x000fe40000011628 */
[----:B--2---:R-:W-:Y:S01]  /*4920*/  SEL R3, R18, R37, !P0 ;  /* 0x0000002512037207 */ /* 0x004fe20004000000 */
[----:B------:R-:W-:Y:S01]  /*4930*/  IMAD.HI.U32 R42, R13, R20, RZ ;  /* 0x000000140d2a7227 */ /* 0x000fe200078e00ff */
[----:B------:R-:W-:Y:S02]  /*4940*/  SEL R11, R27, R40, !P4 ;  /* 0x000000281b0b7207 */ /* 0x000fe40006000000 */
[----:B------:R-:W-:Y:S01]  /*4950*/  SHF.R.U32.HI R37, RZ, R17, R46 ;  /* 0x00000011ff257219 */ /* 0x000fe2000001162e */
[-C--:B------:R-:W-:Y:S01]  /*4960*/  IMAD.HI.U32 R44, R3, R4.reuse, RZ ;  /* 0x00000004032c7227 */ /* 0x080fe200078e00ff */
[----:B------:R-:W-:Y:S02]  /*4970*/  SHF.R.U32.HI R42, RZ, R21, R42 ;  /* 0x00000015ff2a7219 */ /* 0x000fe4000001162a */
[----:B------:R-:W-:Y:S01]  /*4980*/  SEL R9, R8, R37, !P0 ;  /* 0x0000002508097207 */ /* 0x000fe20004000000 */
[-C--:B------:R-:W-:Y:S01]  /*4990*/  IMAD.HI.U32 R40, R11, R4.reuse, RZ ;  /* 0x000000040b287227 */ /* 0x080fe200078e00ff */
[-C--:B------:R-:W-:Y:S03]  /*49a0*/  @P2 SHF.R.U32.HI R3, RZ, R5.reuse, R44 ;  /* 0x00000005ff032219 */ /* 0x080fe6000001162c */
[----:B------:R-:W-:Y:S01]  /*49b0*/  IMAD.HI.U32 R14, R9, R4, RZ ;  /* 0x00000004090e7227 */ /* 0x000fe200078e00ff */
[----:B------:R-:W-:Y:S03]  /*49c0*/  @P2 SHF.R.U32.HI R11, RZ, R5, R40 ;  /* 0x00000005ff0b2219 */ /* 0x000fe60000011628 */
[C---:B------:R-:W-:Y:S01]  /*49d0*/  IMAD R10, R26.reuse, R3, RZ ;  /* 0x000000031a0a7224 */ /* 0x040fe200078e02ff */
[----:B------:R-:W-:Y:S01]  /*49e0*/  SEL R3, R13, R42, !P4 ;  /* 0x0000002a0d037207 */ /* 0x000fe20006000000 */
[C---:B------:R-:W-:Y:S01]  /*49f0*/  IMAD R12, R26.reuse, R11, RZ ;  /* 0x0000000b1a0c7224 */ /* 0x040fe200078e02ff */
[-C--:B------:R-:W-:Y:S02]  /*4a00*/  SHF.R.U32.HI R14, RZ, R5.reuse, R14 ;  /* 0x00000005ff0e7219 */ /* 0x080fe4000001160e */
[C---:B------:R-:W-:Y:S02]  /*4a10*/  ISETP.GE.AND P0, PT, R9.reuse, R10, PT ;  /* 0x0000000a0900720c */ /* 0x040fe40003f06270 */
[----:B------:R-:W-:Y:S02]  /*4a20*/  SEL R15, R9, R14, !P2 ;  /* 0x0000000e090f7207 */ /* 0x000fe40005000000 */
[C---:B------:R-:W-:Y:S03]  /*4a30*/  ISETP.GE.OR P0, PT, R3.reuse, R12, P0 ;  /* 0x0000000c0300720c */ /* 0x040fe60000706670 */
[----:B------:R-:W-:Y:S04]  /*4a40*/  IMAD.MOV R14, RZ, RZ, -R15 ;  /* 0x000000ffff0e7224 */ /* 0x000fe800078e0a0f */
[----:B------:R-:W-:Y:S06]  /*4a50*/  IMAD R14, R26, R14, R9 ;  /* 0x0000000e1a0e7224 */ /* 0x000fec00078e0209 */
[C---:B------:R-:W-:Y:S05]  /*4a60*/  @!P0 IMAD.HI.U32 R10, R3.reuse, R4, RZ ;  /* 0x00000004030a8227 */ /* 0x040fea00078e00ff */
[----:B------:R-:W-:Y:S04]  /*4a70*/  @!P0 SHF.R.U32.HI R10, RZ, R5, R10 ;  /* 0x00000005ff0a8219 */ /* 0x000fe8000001160a */
[----:B------:R-:W-:Y:S01]  /*4a80*/  @!P0 SEL R0, R3, R10, !P2 ;  /* 0x0000000a03008207 */ /* 0x000fe20005000000 */
[----:B------:R-:W-:Y:S03]  /*4a90*/  IMAD.MOV R10, RZ, RZ, -R3 ;  /* 0x000000ffff0a7224 */ /* 0x000fe600078e0a03 */
[----:B------:R-:W-:Y:S01]  /*4aa0*/  @!P0 IADD3 R15, PT, PT, R15, -R0, RZ ;  /* 0x800000000f0f8210 */ /* 0x000fe20007ffe0ff */
[----:B------:R-:W-:Y:S01]  /*4ab0*/  @!P0 IMAD R0, R11, R14, R0 ;  /* 0x0000000e0b008224 */ /* 0x000fe200078e0200 */
[----:B------:R-:W-:Y:S01]  /*4ac0*/  IADD3 R11, PT, PT, -R9, RZ, RZ ;  /* 0x000000ff090b7210 */ /* 0x000fe20007ffe1ff */
[----:B------:R-:W-:Y:S02]  /*4ad0*/  IMAD R13, R2, R10, R13 ;  /* 0x0000000a020d7224 */ /* 0x000fe400078e020d */
[----:B------:R-:W-:Y:S02]  /*4ae0*/  @!P0 IMAD R9, R15, R26, R3 ;  /* 0x0000001a0f098224 */ /* 0x000fe400078e0203 */
[----:B------:R-:W-:Y:S02]  /*4af0*/  @!P0 IMAD.MOV.U32 R3, RZ, RZ, R0 ;  /* 0x000000ffff038224 */ /* 0x000fe400078e0000 */
[----:B------:R-:W-:Y:S02]  /*4b00*/  IMAD R8, R6, R11, R8 ;  /* 0x0000000b06087224 */ /* 0x000fe400078e0208 */
[----:B------:R-:W-:Y:S02]  /*4b10*/  IMAD R13, R3, R2, R13 ;  /* 0x00000002030d7224 */ /* 0x000fe400078e020d */
[----:B------:R-:W-:Y:S02]  /*4b20*/  IMAD R8, R9, R6, R8 ;  /* 0x0000000609087224 */ /* 0x000fe400078e0208 */
.L_x_82:
[----:B------:R-:W-:Y:S05]  /*4b30*/  BRA.U UP2, `(.L_x_83) ;  /* 0x0000000102107547 */ /* 0x000fea000b800000 */
[----:B--2---:R-:W-:Y:S04]  /*4b40*/  MOV R0, UR22 ;  /* 0x0000001600007c02 */ /* 0x004fe80008000f00 */
[----:B------:R-:W-:Y:S04]  /*4b50*/  SHF.L.U32 R3, R0, 0x1f, RZ ;  /* 0x0000001f00037819 */ /* 0x000fe800000006ff */
[----:B------:R-:W2:Y:S02]  /*4b60*/  SYNCS.PHASECHK.TRANS64.TRYWAIT P0, [UR15+0x158], R3 ;  /* 0x00015803ff0075a7 */ /* 0x000ea4000800110f */
[----:B--2---:R-:W-:Y:S05]  /*4b70*/  @!P0 BRA `(.L_x_84) ;  /* 0x0000004800808947 */ /* 0x004fea0003800000 */
.L_x_83:
[----:B------:R-:W-:Y:S02]  /*4b80*/  R2UR UR34, R16 ;  /* 0x00000000102272ca */ /* 0x000fe400000e0000 */
[----:B------:R-:W-:Y:S02]  /*4b90*/  ISETP.NE.U32.AND P0, PT, RZ, UR4, PT ;  /* 0x00000004ff007c0c */ /* 0x000fe4000bf05070 */
[----:B------:R-:W-:Y:S02]  /*4ba0*/  SHF.L.U32 R12, R36, 0x1f, RZ ;  /* 0x0000001f240c7819 */ /* 0x000fe400000006ff */
[----:B------:R-:W-:Y:S07]  /*4bb0*/  ISETP.NE.AND.EX P0, PT, RZ, UR5, PT, P0 ;  /* 0x00000005ff007c0c */ /* 0x000fee000bf05300 */
[----:B------:R-:W-:Y:S01]  /*4bc0*/  USHF.L.U32 UR34, UR34, 0x7, URZ ;  /* 0x0000000722227899 */ /* 0x000fe200080006ff */
[----:B------:R-:W-:Y:S11]  /*4bd0*/  BRA.U !UP5, `(.L_x_85) ;  /* 0x000000010d347547 */ /* 0x000ff6000b800000 */
[----:B------:R-:W-:Y:S01]  /*4be0*/  UPLOP3.LUT UP0, UPT, UPT, UPT, UP1, 0x80, 0x8 ;  /* 0x000000000008789c */ /* 0x000fe20003f0f010 */
[----:B--2---:R-:W-:Y:S02]  /*4bf0*/  HFMA2 R0, -RZ, RZ, 0, 5.9604644775390625e-08 ;  /* 0x00000001ff007431 */ /* 0x004fe400000001ff */
[----:B------:R-:W-:Y:S03]  /*4c00*/  IMAD.MOV.U32 R63, RZ, RZ, 0x1 ;  /* 0x00000001ff3f7424 */ /* 0x000fe600078e00ff */
[----:B------:R-:W-:Y:S05]  /*4c10*/  PLOP3.LUT P2, PT, PT, PT, UP0, 0x80, 0x8 ;  /* 0x000000000008781c */ /* 0x000fea0003f4f008 */
[----:B------:R-:W2:Y:S01]  /*4c20*/  @UP0 LDCU.64 UR10, c[0x0][0x888] ;  /* 0x00011100ff0a07ac */ /* 0x000ea20008000a00 */
[----:B------:R-:W-:Y:S07]  /*4c30*/  @UP0 UIMAD UR8, UR57, UR4, URZ ;  /* 0x00000004390802a4 */ /* 0x000fee000f8e02ff */
[----:B------:R-:W-:Y:S01]  /*4c40*/  @!P2 PRMT R63, R0, 0x7610, R63 ;  /* 0x00007610003fa816 */ /* 0x000fe2000000003f */
[----:B--2---:R-:W-:Y:S03]  /*4c50*/  @UP0 UIMAD.WIDE UR10, UR8, 0x4, UR10 ;  /* 0x00000004080a08a5 */ /* 0x004fe6000f8e020a */
[----:B------:R-:W2:Y:S03]  /*4c60*/  @!UP0 LDCU UR8, c[0x0][0x880] ;  /* 0x00011000ff0887ac */ /* 0x000ea60008000800 */
[----:B------:R-:W-:Y:S01]  /*4c70*/  IMAD.U32 R10, RZ, RZ, UR10 ;  /* 0x0000000aff0a7e24 */ /* 0x000fe2000f8e00ff */
[----:B------:R-:W-:Y:S05]  /*4c80*/  MOV R11, UR11 ;  /* 0x0000000b000b7c02 */ /* 0x000fea0008000f00 */
[----:B------:R3:W5:Y:S02]  /*4c90*/  @P2 LDG.E R35, desc[UR48][R10.64] ;  /* 0x000000300a232981 */ /* 0x000764000c1e1900 */
[----:B--23--:R-:W-:Y:S07]  /*4ca0*/  @!P2 IMAD.U32 R35, RZ, RZ, UR8 ;  /* 0x00000008ff23ae24 */ /* 0x00cfee000f8e00ff */
.L_x_85:
[----:B-----5:R-:W-:Y:S01]  /*4cb0*/  @!P0 FSETP.EQ.AND P4, PT, R35, RZ, PT ;  /* 0x000000ff2300820b */ /* 0x020fe20003f82000 */
[----:B------:R-:W-:Y:S01]  /*4cc0*/  @!UPT UIADD3 URZ, UPT, UPT, URZ, URZ, URZ ;  /* 0x000000fffffff290 */ /* 0x000fe2000fffe0ff */
[----:B------:R-:W-:Y:S11]  /*4cd0*/  @!P0 BRA `(.L_x_86) ;  /* 0x0000000000148947 */ /* 0x000ff60003800000 */
[----:B------:R-:W-:Y:S02]  /*4ce0*/  LOP3.LUT P0, RZ, R63, 0xff, RZ, 0xc0, !PT ;  /* 0x000000ff3fff7812 */ /* 0x000fe4000780c0ff */
[----:B------:R-:W-:Y:S04]  /*4cf0*/  PLOP3.LUT P4, PT, PT, PT, UP0, 0x80, 0x8 ;  /* 0x000000000008781c */ /* 0x000fe80003f8f008 */
[----:B------:R-:W-:Y:S07]  /*4d00*/  PLOP3.LUT P4, PT, P4, PT, PT, 0x8, 0x80 ;  /* 0x000000000080781c */ /* 0x000fee000278e170 */
[----:B------:R-:W-:Y:S11]  /*4d10*/  @P0 FSETP.EQ.AND P4, PT, R35, RZ, PT ;  /* 0x000000ff2300020b */ /* 0x000ff60003f82000 */
[----:B------:R-:W-:Y:S02]  /*4d20*/  @!UPT UIADD3 URZ, UPT, UPT, URZ, URZ, URZ ;  /* 0x000000fffffff290 */ /* 0x000fe4000fffe0ff */
.L_x_86:
[----:B------:R-:W-:Y:S01]  /*4d30*/  ISETP.NE.AND P0, PT, R24, 0x1, PT ;  /* 0x000000011800780c */ /* 0x000fe20003f05270 */
[----:B------:R-:W3:Y:S01]  /*4d40*/  SYNCS.PHASECHK.TRANS64.TRYWAIT P2, [UR15+0x130], R12 ;  /* 0x0001300cff0075a7 */ /* 0x000ee2000804110f */
[----:B------:R-:W-:Y:S04]  /*4d50*/  IMAD.SHL.U32 R10, R19, 0x40, RZ ;  /* 0x00000040130a7824 */ /* 0x000fe800078e00ff */
[C---:B------:R-:W-:Y:S01]  /*4d60*/  IMAD.HI.U32 R9, R10.reuse, R25, RZ ;  /* 0x000000190a097227 */ /* 0x040fe200078e00ff */
[C---:B------:R-:W-:Y:S04]  /*4d70*/  R2UR UR35, R10.reuse ;  /* 0x000000000a2372ca */ /* 0x040fe800000e0000 */
[----:B------:R-:W-:Y:S04]  /*4d80*/  SHF.R.U32.HI R9, RZ, R32, R9 ;  /* 0x00000020ff097219 */ /* 0x000fe80000011609 */
[----:B------:R-:W-:Y:S02]  /*4d90*/  SEL R9, R10, R9, !P0 ;  /* 0x000000090a097207 */ /* 0x000fe40004000000 */
[----:B------:R-:W-:Y:S02]  /*4da0*/  ELECT P0, URZ, PT ;  /* 0x0000000000ff782f */ /* 0x000fe40003800000 */
[C---:B------:R-:W-:Y:S01]  /*4db0*/  R2UR UR8, R9.reuse ;  /* 0x00000000090872ca */ /* 0x040fe200000e0000 */
[C---:B-12---:R-:W-:Y:S01]  /*4dc0*/  IMAD.HI.U32 R0, R9.reuse, R22, RZ ;  /* 0x0000001609007227 */ /* 0x046fe200078e00ff */
[----:B------:R-:W-:Y:S02]  /*4dd0*/  PLOP3.LUT P4, PT, P4, P0, PT, 0xf2, 0x2f ;  /* 0x00000000002f781c */ /* 0x000fe40002781e72 */
[----:B------:R-:W-:Y:S01]  /*4de0*/  R2UR UR36, R9 ;  /* 0x00000000092472ca */ /* 0x000fe200000e0000 */
[----:B------:R-:W-:Y:S01]  /*4df0*/  IMAD.MOV R3, RZ, RZ, -R9 ;  /* 0x000000ffff037224 */ /* 0x000fe200078e0a09 */
[----:B------:R-:W-:Y:S04]  /*4e00*/  SHF.R.U32.HI R0, RZ, R23, R0 ;  /* 0x00000017ff007219 */ /* 0x000fe80000011600 */
[----:B------:R-:W-:Y:S02]  /*4e10*/  R2UR UR37, R0 ;  /* 0x00000000002572ca */ /* 0x000fe400000e0000 */
[----:B------:R-:W-:Y:S03]  /*4e20*/  R2UR UR9, R3 ;  /* 0x00000000030972ca */ /* 0x000fe600000e0000 */
[----:B----4-:R-:W-:Y:S08]  /*4e30*/  @!P4 IADD3 R9, P0, PT, R38, 0x580, RZ ;  /* 0x000005802609c810 */ /* 0x010ff00007f1e0ff */
[----:B------:R-:W-:Y:S02]  /*4e40*/  USEL UR37, UR8, UR37, !UP4 ;  /* 0x0000002508257287 */ /* 0x000fe4000e000000 */
[----:B------:R-:W-:Y:S04]  /*4e50*/  UIMAD UR35, UR7, UR9, UR35 ;  /* 0x00000009072372a4 */ /* 0x000fe8000f8e0223 */
[----:B------:R-:W-:Y:S05]  /*4e60*/  IMAD R0, RZ, RZ, -UR37 ;  /* 0x80000025ff007e24 */ /* 0x000fea000f8e02ff */
[----:B------:R-:W-:Y:S01]  /*4e70*/  R2UR UR8, R0 ;  /* 0x00000000000872ca */ /* 0x000fe200000e0000 */
[----:B------:R-:W-:Y:S11]  /*4e80*/  @!P4 IMAD.X R0, RZ, RZ, R39, P0 ;  /* 0x000000ffff00c224 */ /* 0x000ff600000e0627 */
[----:B------:R-:W-:Y:S01]  /*4e90*/  @!UPT UIADD3 URZ, UPT, UPT, URZ, URZ, URZ ;  /* 0x000000fffffff290 */ /* 0x000fe2000fffe0ff */
[----:B------:R-:W-:Y:S01]  /*4ea0*/  UIMAD UR36, UR6, UR8, UR36 ;  /* 0x00000008062472a4 */ /* 0x000fe2000f8e0224 */
[----:B---3--:R-:W-:Y:S11]  /*4eb0*/  @!P2 BRA `(.L_x_87) ;  /* 0x0000004400c8a947 */ /* 0x008ff60003800000 */
.L_x_197:
[----:B------:R-:W-:Y:S01]  /*4ec0*/  @!P4 R2UR UR8, R9 ;  /* 0x000000000908c2ca */ /* 0x000fe200000e0000 */
[----:B------:R-:W-:Y:S01]  /*4ed0*/  VOTEU.ALL UP3, P4 ;  /* 0x0000000000ff7886 */ /* 0x000fe20002060000 */
[----:B------:R-:W-:Y:S01]  /*4ee0*/  @!P4 R2UR UR9, R0 ;  /* 0x000000000009c2ca */ /* 0x000fe200000e0000 */
[----:B------:R-:W-:Y:S01]  /*4ef0*/  VOTEU.ALL UP2, P4 ;  /* 0x0000000000ff7886 */ /* 0x000fe20002040000 */
[----:B------:R-:W-:Y:S01]  /*4f00*/  @!P4 IMAD.MOV.U32 R0, RZ, RZ, 0x1000 ;  /* 0x00001000ff00c424 */ /* 0x000fe200078e00ff */
[----:B------:R-:W-:Y:S01]  /*4f10*/  @!P4 IADD3 R9, P0, PT, R38, 0x580, RZ ;  /* 0x000005802609c810 */ /* 0x000fe20007f1e0ff */
[----:B------:R-:W-:Y:S07]  /*4f20*/  @!UP3 UIADD3 UR32, UPT, UPT, UR15, 0x200, URZ ;  /* 0x000002000f20b890 */ /* 0x000fee000fffe0ff */
[----:B------:R-:W-:Y:S02]  /*4f30*/  IMAD.U32 R10, RZ, RZ, UR8 ;  /* 0x00000008ff0a7e24 */ /* 0x000fe4000f8e00ff */
[----:B------:R-:W-:Y:S01]  /*4f40*/  IMAD.U32 R11, RZ, RZ, UR9 ;  /* 0x00000009ff0b7e24 */ /* 0x000fe2000f8e00ff */
[----:B------:R-:W-:Y:S02]  /*4f50*/  @!UP3 UPRMT UR9, URZ, 0x40, URZ ;  /* 0x00000040ff09b896 */ /* 0x000fe400080000ff */
[----:B------:R-:W-:Y:S02]  /*4f60*/  @!P4 R2UR UR10, R10 ;  /* 0x000000000a0ac2ca */ /* 0x000fe400000e0000 */
[----:B------:R-:W-:Y:S01]  /*4f70*/  @!P4 R2UR UR11, R11 ;  /* 0x000000000b0bc2ca */ /* 0x000fe200000e0000 */
[----:B------:R-:W-:Y:S11]  /*4f80*/  @!UP3 UPRMT UR8, UR9, 0x5410, URZ ;  /* 0x000054100908b896 */ /* 0x000ff600080000ff */
[----:B------:R-:W-:Y:S01]  /*4f90*/  @!UPT UIADD3 URZ, UPT, UPT, URZ, URZ, URZ ;  /* 0x000000fffffff290 */ /* 0x000fe2000fffe0ff */
[----:B------:R2:W-:Y:S01]  /*4fa0*/  @!UP2 UTMALDG.4D.IM2COL [UR32], [UR10], UR8 ;  /* 0x000000200a00a3b4 */ /* 0x0005e20008058008 */
[----:B------:R3:W-:Y:S01]  /*4fb0*/  @!P4 SYNCS.ARRIVE.TRANS64.RED.A0TR RZ, [UR15+0x110], R0 ;  /* 0x00011000ffffc9a7 */ /* 0x0007e2000830040f */
[----:B------:R-:W-:Y:S01]  /*4fc0*/  SYNCS.ARRIVE.TRANS64.RED.A1T0 RZ, [UR31], RZ ;  /* 0x000000ffffff79a7 */ /* 0x000fe2000810041f */
[----:B---3--:R-:W-:Y:S01]  /*4fd0*/  @!P4 IMAD.X R0, RZ, RZ, R39, P0 ;  /* 0x000000ffff00c224 */ /* 0x008fe200000e0627 */
[----:B------:R-:W3:Y:S02]  /*4fe0*/  SYNCS.PHASECHK.TRANS64.TRYWAIT P2, [UR15+0x138], R12 ;  /* 0x0001380cff0075a7 */ /* 0x000ee4000804110f */
[----:B--23--:R-:W-:Y:S05]  /*4ff0*/  @!P2 BRA `(.L_x_88) ;  /* 0x000000440090a947 */ /* 0x00cfea0003800000 */
.L_x_199:
[----:B------:R-:W-:Y:S01]  /*5000*/  @!P4 R2UR UR8, R0 ;  /* 0x000000000008c2ca */ /* 0x000fe200000e0000 */
[----:B------:R-:W-:Y:S01]  /*5010*/  VOTEU.ALL UP3, P4 ;  /* 0x0000000000ff7886 */ /* 0x000fe20002060000 */
[----:B------:R-:W-:Y:S01]  /*5020*/  @!P4 R2UR UR9, R9 ;  /* 0x000000000909c2ca */ /* 0x000fe200000e0000 */
[----:B------:R-:W-:Y:S01]  /*5030*/  VOTEU.ALL UP2, P4 ;  /* 0x0000000000ff7886 */ /* 0x000fe20002040000 */
[----:B------:R-:W-:Y:S01]  /*5040*/  @!P4 IMAD.MOV.U32 R0, RZ, RZ, 0x1000 ;  /* 0x00001000ff00c424 */ /* 0x000fe200078e00ff */
[----:B------:R-:W-:Y:S01]  /*5050*/  UMOV UR27, UR35 ;  /* 0x00000023001b7c82 */ /* 0x000fe20008000000 */
[----:B------:R-:W-:Y:S01]  /*5060*/  @!UP3 UIADD3 UR26, UPT, UPT, UR34, 0x20, URZ ;  /* 0x00000020221ab890 */ /* 0x000fe2000fffe0ff */
[----:B------:R-:W-:Y:S01]  /*5070*/  @!P4 IADD3 R19, P0, PT, R38, 0x580, RZ ;  /* 0x000005802613c810 */ /* 0x000fe20007f1e0ff */
[----:B------:R-:W-:Y:S01]  /*5080*/  @!UP3 UIADD3 UR24, UPT, UPT, UR15, 0x1200, URZ ;  /* 0x000012000f18b890 */ /* 0x000fe2000fffe0ff */
[----:B------:R-:W-:Y:S01]  /*5090*/  UMOV UR28, UR36 ;  /* 0x00000024001c7c82 */ /* 0x000fe20008000000 */
[----:B------:R-:W-:Y:S02]  /*50a0*/  UMOV UR29, UR37 ;  /* 0x00000025001d7c82 */ /* 0x000fe40008000000 */
[----:B------:R-:W-:Y:S02]  /*50b0*/  @!P4 IMAD.X R16, RZ, RZ, R39, P0 ;  /* 0x000000ffff10c224 */ /* 0x000fe400000e0627 */
        /* <DEDUP_REMOVED lines=10> */
[----:B------:R-:W3:Y:S02]  /*5160*/  SYNCS.PHASECHK.TRANS64.TRYWAIT P2, [UR15+0x140], R12 ;  /* 0x0001400cff0075a7 */ /* 0x000ee4000804110f */
[----:B--23--:R-:W-:Y:S05]  /*5170*/  @!P2 BRA `(.L_x_89) ;  /* 0x000000440048a947 */ /* 0x00cfea0003800000 */
.L_x_201:
[----:B------:R-:W2:Y:S01]  /*5180*/  LDC.64 R14, c[0x0][0xb10] ;  /* 0x0002c400ff0e7b82 */ /* 0x000ea20000000a00 */
[----:B------:R-:W-:Y:S01]  /*5190*/  @!P4 R2UR UR8, R16 ;  /* 0x000000001008c2ca */ /* 0x000fe200000e0000 */
[----:B------:R-:W-:Y:S01]  /*51a0*/  VOTEU.ALL UP3, P4 ;  /* 0x0000000000ff7886 */ /* 0x000fe20002060000 */
[----:B------:R-:W-:Y:S01]  /*51b0*/  @!P4 R2UR UR9, R19 ;  /* 0x000000001309c2ca */ /* 0x000fe200000e0000 */
[----:B------:R-:W-:Y:S01]  /*51c0*/  VOTEU.ALL UP2, P4 ;  /* 0x0000000000ff7886 */ /* 0x000fe20002040000 */
[----:B------:R-:W-:Y:S03]  /*51d0*/  @!P4 IMAD.MOV.U32 R16, RZ, RZ, 0x1000 ;  /* 0x00001000ff10c424 */ /* 0x000fe600078e00ff */
[----:B------:R-:W3:Y:S01]  /*51e0*/  LDC.64 R10, c[0x0][0xb18] ;  /* 0x0002c600ff0a7b82 */ /* 0x000ee20000000a00 */
[----:B------:R-:W-:Y:S01]  /*51f0*/  @!UP3 UIADD3 UR18, UPT, UPT, UR34, 0x40, URZ ;  /* 0x000000402212b890 */ /* 0x000fe2000fffe0ff */
[----:B------:R-:W-:Y:S01]  /*5200*/  @P3 SHF.R.U32.HI R28, RZ, 0x10, R29 ;  /* 0x00000010ff1c3819 */ /* 0x000fe2000001161d */
[----:B------:R-:W-:Y:S01]  /*5210*/  @!UP3 UIADD3 UR16, UPT, UPT, UR15, 0x2200, URZ ;  /* 0x000022000f10b890 */ /* 0x000fe2000fffe0ff */
[----:B------:R-:W-:Y:S04]  /*5220*/  UMOV UR19, UR35 ;  /* 0x0000002300137c82 */ /* 0x000fe80008000000 */
[----:B------:R-:W4:Y:S01]  /*5230*/  @!P1 LDC R0, c[0x0][0xb20] ;  /* 0x0002c800ff009b82 */ /* 0x000f220000000800 */
[----:B------:R-:W-:Y:S01]  /*5240*/  UMOV UR20, UR36 ;  /* 0x0000002400147c82 */ /* 0x000fe20008000000 */
[----:B------:R-:W-:Y:S01]  /*5250*/  IMAD.U32 R41, RZ, RZ, UR8 ;  /* 0x00000008ff297e24 */ /* 0x000fe2000f8e00ff */
[----:B------:R-:W-:Y:S05]  /*5260*/  UMOV UR21, UR37 ;  /* 0x0000002500157c82 */ /* 0x000fea0008000000 */
[----:B-1----:R-:W1:Y:S01]  /*5270*/  @!P1 LDC R3, c[0x0][0xb0c] ;  /* 0x0002c300ff039b82 */ /* 0x002e620000000800 */
[----:B------:R-:W-:Y:S01]  /*5280*/  IMAD.U32 R40, RZ, RZ, UR9 ;  /* 0x00000009ff287e24 */ /* 0x000fe2000f8e00ff */
[----:B------:R-:W-:Y:S01]  /*5290*/  @!UP3 UPRMT UR9, URZ, 0x40, URZ ;  /* 0x00000040ff09b896 */ /* 0x000fe200080000ff */
[----:B------:R-:W-:Y:S02]  /*52a0*/  @!P4 R2UR UR11, R41 ;  /* 0x00000000290bc2ca */ /* 0x000fe400000e0000 */
[----:B------:R-:W-:Y:S01]  /*52b0*/  @P3 R2UR UR57, R28 ;  /* 0x000000001c3932ca */ /* 0x000fe200000e0000 */
[----:B------:R-:W-:Y:S01]  /*52c0*/  @!UP3 UPRMT UR8, UR9, 0x5410, URZ ;  /* 0x000054100908b896 */ /* 0x000fe200080000ff */
[----:B------:R-:W-:Y:S11]  /*52d0*/  @!P4 R2UR UR10, R40 ;  /* 0x00000000280ac2ca */ /* 0x000ff600000e0000 */
[----:B------:R-:W-:Y:S02]  /*52e0*/  @!UPT UIADD3 URZ, UPT, UPT, URZ, URZ, URZ ;  /* 0x000000fffffff290 */ /* 0x000fe4000fffe0ff */
[----:B------:R1:W-:Y:S01]  /*52f0*/  @!UP2 UTMALDG.4D.IM2COL [UR16], [UR10], UR8 ;  /* 0x000000100a00a3b4 */ /* 0x0003e20008058008 */
[----:B------:R1:W-:Y:S02]  /*5300*/  @!P4 SYNCS.ARRIVE.TRANS64.RED.A0TR RZ, [UR15+0x120], R16 ;  /* 0x00012010ffffc9a7 */ /* 0x0003e4000830040f */
[----:B-1----:R-:W-:Y:S01]  /*5310*/  @!P1 ISETP.NE.AND P2, PT, R3, 0x1, PT ;  /* 0x000000010300980c */ /* 0x002fe20003f45270 */
[C---:B--2---:R-:W-:Y:S01]  /*5320*/  @!P1 IMAD.HI.U32 R14, R13.reuse, R14, RZ ;  /* 0x0000000e0d0e9227 */ /* 0x044fe200078e00ff */
[----:B---3--:R-:W-:Y:S03]  /*5330*/  @!P1 ISETP.NE.AND P0, PT, R10, 0x1, PT ;  /* 0x000000010a00980c */ /* 0x008fe60003f05270 */
[C---:B------:R-:W-:Y:S01]  /*5340*/  @!P1 IMAD.HI.U32 R11, R8.reuse, R11, RZ ;  /* 0x0000000b080b9227 */ /* 0x040fe200078e00ff */
[----:B------:R-:W-:Y:S04]  /*5350*/  @!P1 SHF.R.U32.HI R14, RZ, R15, R14 ;  /* 0x0000000fff0e9219 */ /* 0x000fe8000001160e */
[----:B----4-:R-:W-:Y:S02]  /*5360*/  @!P1 SHF.R.U32.HI R9, RZ, R0, R11 ;  /* 0x00000000ff099219 */ /* 0x010fe4000001160b */
[----:B------:R-:W-:Y:S01]  /*5370*/  @!P1 SEL R14, R13, R14, !P2 ;  /* 0x0000000e0d0e9207 */ /* 0x000fe20005000000 */
[----:B------:R-:W-:Y:S01]  /*5380*/  SYNCS.ARRIVE.TRANS64.RED.A1T0 RZ, [UR45], RZ ;  /* 0x000000ffffff79a7 */ /* 0x000fe2000810042d */
[----:B------:R-:W-:Y:S05]  /*5390*/  @!P1 SEL R9, R8, R9, !P0 ;  /* 0x0000000908099207 */ /* 0x000fea0004000000 */
[----:B------:R-:W-:Y:S01]  /*53a0*/  @!P1 IMAD.IADD R0, R9, 0x1, -R14 ;  /* 0x0000000109009824 */ /* 0x000fe200078e0a0e */
[----:B------:R-:W1:Y:S01]  /*53b0*/  SYNCS.PHASECHK.TRANS64.TRYWAIT P5, [UR15+0x148], R12 ;  /* 0x0001480cff0075a7 */ /* 0x000e6200080a110f */
[----:B------:R-:W-:Y:S02]  /*53c0*/  @!P1 IMAD.IADD R9, R14, 0x1, -R9 ;  /* 0x000000010e099824 */ /* 0x000fe400078e0a09 */
[----:B------:R-:W-:Y:S02]  /*53d0*/  @!P1 IMAD R13, R0, R3, R13 ;  /* 0x00000003000d9224 */ /* 0x000fe400078e020d */
[----:B------:R-:W-:Y:S01]  /*53e0*/  @!P1 IMAD R8, R9, R10, R8 ;  /* 0x0000000a09089224 */ /* 0x000fe200078e0208 */
[----:B-1----:R-:W-:Y:S06]  /*53f0*/  @!P5 BRA `(.L_x_90) ;  /* 0x0000004000c0d947 */ /* 0x002fec0003800000 */
.L_x_203:
[----:B-1----:R-:W-:Y:S01]  /*5400*/  @!P4 IADD3 R3, P0, PT, R38, 0x580, RZ ;  /* 0x000005802603c810 */ /* 0x002fe20007f1e0ff */
[----:B------:R-:W-:Y:S01]  /*5410*/  VOTEU.ALL UP3, P4 ;  /* 0x0000000000ff7886 */ /* 0x000fe20002060000 */
[----:B------:R-:W-:Y:S01]  /*5420*/  VOTEU.ALL UP2, P4 ;  /* 0x0000000000ff7886 */ /* 0x000fe20002040000 */
[----:B------:R-:W-:Y:S01]  /*5430*/  UMOV UR11, UR35 ;  /* 0x00000023000b7c82 */ /* 0x000fe20008000000 */
[----:B------:R-:W-:Y:S01]  /*5440*/  @!P4 R2UR UR9, R3 ;  /* 0x000000000309c2ca */ /* 0x000fe200000e0000 */
[----:B------:R-:W-:Y:S01]  /*5450*/  @!P4 IMAD.X R0, RZ, RZ, R39, P0 ;  /* 0x000000ffff00c224 */ /* 0x000fe200000e0627 */
[----:B------:R-:W-:Y:S01]  /*5460*/  @!UP3 UPRMT UR16, URZ, 0x40, URZ ;  /* 0x00000040ff10b896 */ /* 0x000fe200080000ff */
[----:B------:R-:W-:Y:S01]  /*5470*/  LOP3.LUT R36, R36, 0x1, RZ, 0x3c, !PT ;  /* 0x0000000124247812 */ /* 0x000fe200078e3cff */
[----:B------:R-:W-:Y:S01]  /*5480*/  @!UP3 UIADD3 UR10, UPT, UPT, UR34, 0x60, URZ ;  /* 0x00000060220ab890 */ /* 0x000fe2000fffe0ff */
[----:B------:R-:W-:Y:S01]  /*5490*/  LOP3.LUT R34, R34, 0x1, RZ, 0x3c, !PT ;  /* 0x0000000122227812 */ /* 0x000fe200078e3cff */
[----:B------:R-:W-:Y:S01]  /*54a0*/  @!UP3 UPRMT UR20, UR16, 0x5410, URZ ;  /* 0x000054101014b896 */ /* 0x000fe200080000ff */
[----:B------:R-:W-:Y:S01]  /*54b0*/  @!P4 R2UR UR8, R0 ;  /* 0x000000000008c2ca */ /* 0x000fe200000e0000 */
[----:B------:R-:W-:Y:S01]  /*54c0*/  UMOV UR12, UR36 ;  /* 0x00000024000c7c82 */ /* 0x000fe20008000000 */
[----:B------:R-:W-:Y:S01]  /*54d0*/  UMOV UR13, UR37 ;  /* 0x00000025000d7c82 */ /* 0x000fe20008000000 */
[----:B------:R-:W-:Y:S02]  /*54e0*/  IMAD.IADD R16, R8, 0x1, R62 ;  /* 0x0000000108107824 */ /* 0x000fe400078e023e */
[----:B------:R-:W-:Y:S02]  /*54f0*/  IMAD.IADD R19, R13, 0x1, R64 ;  /* 0x000000010d137824 */ /* 0x000fe400078e0240 */
[----:B------:R-:W-:Y:S01]  /*5500*/  IMAD.U32 R10, RZ, RZ, UR9 ;  /* 0x00000009ff0a7e24 */ /* 0x000fe2000f8e00ff */
[----:B------:R-:W-:Y:S04]  /*5510*/  @!UP3 UIADD3 UR9, UPT, UPT, UR15, 0x128, URZ ;  /* 0x000001280f09b890 */ /* 0x000fe8000fffe0ff */
[----:B------:R-:W-:Y:S01]  /*5520*/  @!P4 R2UR UR18, R10 ;  /* 0x000000000a12c2ca */ /* 0x000fe200000e0000 */
[----:B------:R-:W-:Y:S01]  /*5530*/  IMAD.U32 R11, RZ, RZ, UR8 ;  /* 0x00000008ff0b7e24 */ /* 0x000fe2000f8e00ff */
[----:B------:R-:W-:Y:S04]  /*5540*/  @!UP3 UIADD3 UR8, UPT, UPT, UR15, 0x3200, URZ ;  /* 0x000032000f08b890 */ /* 0x000fe8000fffe0ff */
[----:B------:R-:W-:Y:S11]  /*5550*/  @!P4 R2UR UR19, R11 ;  /* 0x000000000b13c2ca */ /* 0x000ff600000e0000 */
[----:B------:R-:W-:Y:S02]  /*5560*/  @!UPT UIADD3 URZ, UPT, UPT, URZ, URZ, URZ ;  /* 0x000000fffffff290 */ /* 0x000fe4000fffe0ff */
[----:B------:R2:W-:Y:S01]  /*5570*/  @!UP2 UTMALDG.4D.IM2COL [UR8], [UR18], UR20 ;  /* 0x000000081200a3b4 */ /* 0x0005e20008058014 */
[----:B------:R2:W-:Y:S01]  /*5580*/  @!P4 SYNCS.ARRIVE.TRANS64.RED.A0TR RZ, [UR15+0x128], R33 ;  /* 0x00012821ffffc9a7 */ /* 0x0005e2000830040f */
[----:B------:R-:W-:Y:S01]  /*5590*/  UPLOP3.LUT UP2, UPT, UPT, UPT, UPT, 0x80, 0x8 ;  /* 0x000000000008789c */ /* 0x000fe20003f4f070 */
[----:B------:R-:W-:Y:S01]  /*55a0*/  SYNCS.ARRIVE.TRANS64.RED.A1T0 RZ, [UR23], RZ ;  /* 0x000000ffffff79a7 */ /* 0x000fe20008100417 */
[----:B------:R-:W-:Y:S09]  /*55b0*/  @P3 BRA `(.L_x_91) ;  /* 0xfffffff000743947 */ /* 0x000ff2000383ffff */
[----:B------:R-:W-:-:S04]  /*55c0*/  SHF.L.U32 R3, R36, 0x1f, RZ ;  /* 0x0000001f24037819 */ /* 0x000fc800000006ff */
[----:B------:R-:W1:Y:S02]  /*55d0*/  SYNCS.PHASECHK.TRANS64.TRYWAIT P0, [UR15+0x130], R3 ;  /* 0x00013003ff0075a7 */ /* 0x000e64000800110f */
[----:B-1----:R-:W-:Y:S05]  /*55e0*/  @!P0 BRA `(.L_x_92) ;  /* 0x00000040005c8947 */ /* 0x002fea0003800000 */
.L_x_205:
[----:B------:R-:W3:Y:S02]  /*55f0*/  SYNCS.PHASECHK.TRANS64.TRYWAIT P0, [UR15+0x138], R3 ;  /* 0x00013803ff0075a7 */ /* 0x000ee4000800110f */
[----:B---3--:R-:W-:Y:S05]  /*5600*/  @!P0 BRA `(.L_x_93) ;  /* 0x00000040006c8947 */ /* 0x008fea0003800000 */
.L_x_207:
[----:B------:R-:W3:Y:S02]  /*5610*/  SYNCS.PHASECHK.TRANS64.TRYWAIT P0, [UR15+0x140], R3 ;  /* 0x00014003ff0075a7 */ /* 0x000ee4000800110f */
[----:B---3--:R-:W-:Y:S05]  /*5620*/  @!P0 BRA `(.L_x_94) ;  /* 0x00000040007c8947 */ /* 0x008fea0003800000 */
.L_x_209:
[----:B-1----:R-:W-:-:S07]  /*5630*/  MOV R0, UR15 ;  /* 0x0000000f00007c02 */ /* 0x002fce0008000f00 */
.L_x_95:
[----:B-1----:R-:W-:-:S04]  /*5640*/  SHF.L.U32 R3, R36, 0x1f, RZ ;  /* 0x0000001f24037819 */ /* 0x002fc800000006ff */
[----:B------:R1:W3:Y:S03]  /*5650*/  SYNCS.PHASECHK.TRANS64.TRYWAIT P0, [R0+URZ+0x148], R3 ;  /* 0x00014803000075a7 */ /* 0x0002e600080011ff */
[----:B---3--:R-:W-:Y:S05]  /*5660*/  @!P0 NANOSLEEP.SYNCS 0x989680 ;  /* 0x009896800000895d */ /* 0x008fea0003900000 */
[----:B------:R-:W3:Y:S02]  /*5670*/  @!P0 SYNCS.PHASECHK.TRANS64 P0, [R0+URZ+0x148], R3 ;  /* 0x00014803000085a7 */ /* 0x000ee400080010ff */
[----:B--23--:R-:W-:Y:S05]  /*5680*/  @P0 EXIT ;  /* 0x000000000000094d */ /* 0x00cfea0003800000 */
[----:B------:R-:W-:Y:S05]  /*5690*/  BRA `(.L_x_95) ;  /* 0xfffffffc00e87947 */ /* 0x000fea000383ffff */
.L_x_80:
[----:B------:R-:W-:-:S06]  /*56a0*/  UISETP.GE.AND UP1, UPT, UR4, 0x4, UPT ;  /* 0x000000040400788c */ /* 0x000fcc000bf26270 */
[----:B------:R-:W-:-:S13]  /*56b0*/  PLOP3.LUT P0, PT, PT, PT, UP1, 0x80, 0x8 ;  /* 0x000000000008781c */ /* 0x000fda0003f0f018 */
[----:B-1----:R-:W-:Y:S05]  /*56c0*/  @!P0 EXIT ;  /* 0x000000000000894d */ /* 0x002fea0003800000 */
[----:B------:R-:W-:Y:S01]  /*56d0*/  BAR.SYNC.DEFER_BLOCKING 0x6, 0xa0 ;  /* 0x0182800000007b1d */ /* 0x000fe20000010000 */
[C---:B------:R-:W-:Y:S01]  /*56e0*/  IMAD.SHL.U32 R4, R72.reuse, 0x20, RZ ;  /* 0x0000002048047824 */ /* 0x040fe200078e00ff */
[----:B------:R-:W-:Y:S01]  /*56f0*/  SHF.R.U32.HI R5, RZ, 0x1, R72 ;  /* 0x00000001ff057819 */ /* 0x000fe20000011648 */
[C---:B------:R-:W-:Y:S01]  /*5700*/  IMAD.SHL.U32 R71, R72.reuse, 0x10, RZ ;  /* 0x0000001048477824 */ /* 0x040fe200078e00ff */
[C---:B------:R-:W-:Y:S01]  /*5710*/  LOP3.LUT P0, RZ, R72.reuse, 0x4, RZ, 0xc0, !PT ;  /* 0x0000000448ff7812 */ /* 0x040fe2000780c0ff */
[----:B------:R-:W-:Y:S01]  /*5720*/  IMAD.U32 R32, R72, 0x10000, RZ ;  /* 0x0001000048207824 */ /* 0x000fe200078e00ff */
[----:B------:R-:W-:Y:S02]  /*5730*/  UMOV UR50, 0x400 ;  /* 0x0000040000327882 */ /* 0x000fe40000000000 */
[----:B------:R-:W1:Y:S01]  /*5740*/  LDC R67, c[0x0][0x370] ;  /* 0x0000dc00ff437b82 */ /* 0x000e620000000800 */
[----:B------:R-:W-:Y:S01]  /*5750*/  ULEA UR50, UR45, UR50, 0x18 ;  /* 0x000000322d327291 */ /* 0x000fe2000f8ec0ff */
[----:B------:R-:W-:Y:S01]  /*5760*/  LOP3.LUT R0, R4, 0xc0, RZ, 0xc0, !PT ;  /* 0x000000c004007812 */ /* 0x000fe200078ec0ff */
[----:B------:R-:W-:Y:S01]  /*5770*/  IMAD.MOV.U32 R75, RZ, RZ, 0x20 ;  /* 0x00000020ff4b7424 */ /* 0x000fe200078e00ff */
[----:B------:R-:W-:Y:S01]  /*5780*/  LOP3.LUT R71, R71, 0x600, RZ, 0xc0, !PT ;  /* 0x0000060047477812 */ /* 0x000fe200078ec0ff */
[----:B------:R-:W-:Y:S01]  /*5790*/  UIADD3 UR4, UPT, UPT, UR50, 0x200, URZ ;  /* 0x0000020032047890 */ /* 0x000fe2000fffe0ff */
[----:B------:R-:W-:Y:S01]  /*57a0*/  LOP3.LUT R5, R0, 0x8, R5, 0xf8, !PT ;  /* 0x0000000800057812 */ /* 0x000fe200078ef805 */
[C---:B------:R-:W-:Y:S01]  /*57b0*/  IMAD.SHL.U32 R0, R72.reuse, 0x4, RZ ;  /* 0x0000000448007824 */ /* 0x040fe200078e00ff */
[----:B------:R-:W2:Y:S01]  /*57c0*/  LDC R28, c[0x0][0xb0c] ;  /* 0x0002c300ff1c7b82 */ /* 0x000ea20000000800 */
[----:B------:R-:W-:Y:S01]  /*57d0*/  LOP3.LUT R71, R71, 0x20, R4, 0xf8, !PT ;  /* 0x0000002047477812 */ /* 0x000fe200078ef804 */
[----:B------:R-:W-:Y:S01]  /*57e0*/  IMAD.MOV.U32 R70, RZ, RZ, 0x1 ;  /* 0x00000001ff467424 */ /* 0x000fe200078e00ff */
[----:B------:R-:W-:Y:S01]  /*57f0*/  LOP3.LUT R72, R72, 0x60, RZ, 0xc0, !PT ;  /* 0x0000006048487812 */ /* 0x000fe200078ec0ff */
[----:B------:R-:W-:Y:S01]  /*5800*/  IMAD.MOV.U32 R30, RZ, RZ, RZ ;  /* 0x000000ffff1e7224 */ /* 0x000fe200078e00ff */
[----:B------:R-:W-:-:S02]  /*5810*/  LOP3.LUT R0, R5, 0x18, R0, 0x78, !PT ;  /* 0x0000001805007812 */ /* 0x000fc400078e7800 */
[----:B------:R-:W-:Y:S02]  /*5820*/  CS2R R68, SRZ ;  /* 0x0000000000447805 */ /* 0x000fe4000001ff00 */
[----:B------:R-:W-:Y:S01]  /*5830*/  LOP3.LUT R71, R71, 0x100, R4, 0xf8, !PT ;  /* 0x0000010047477812 */ /* 0x000fe200078ef804 */
[----:B------:R-:W3:Y:S01]  /*5840*/  LDC R65, c[0x0][0xb20] ;  /* 0x0002c800ff417b82 */ /* 0x000ee20000000800 */
[----:B------:R-:W4:Y:S01]  /*5850*/  LDS R2, [UR50+0x1b0] ;  /* 0x0001b032ff027984 */ /* 0x000f220008000800 */
[----:B------:R-:W-:Y:S01]  /*5860*/  LOP3.LUT R32, R32, 0x600000, RZ, 0xc0, !PT ;  /* 0x0060000020207812 */ /* 0x000fe200078ec0ff */
[----:B------:R-:W-:Y:S01]  /*5870*/  IMAD.U32 R74, RZ, RZ, UR4 ;  /* 0x00000004ff4a7e24 */ /* 0x000fe2000f8e00ff */
[----:B------:R-:W-:Y:S01]  /*5880*/  LOP3.LUT R71, R71, R0, RZ, 0xfc, !PT ;  /* 0x0000000047477212 */ /* 0x000fe200078efcff */
[----:B------:R-:W1:Y:S01]  /*5890*/  LDCU.64 UR54, c[0x0][0x348] ;  /* 0x00006900ff3677ac */ /* 0x000e620008000a00 */
[----:B------:R-:W-:Y:S02]  /*58a0*/  SEL R75, R75, 0xffffffe0, !P0 ;  /* 0xffffffe04b4b7807 */ /* 0x000fe40004000000 */
[----:B------:R-:W1:Y:S01]  /*58b0*/  LDC R27, c[0x0][0xb30] ;  /* 0x0002cc00ff1b7b82 */ /* 0x000e620000000800 */
[----:B------:R-:W1:Y:S01]  /*58c0*/  LDCU.64 UR36, c[0x0][0x888] ;  /* 0x00011100ff2477ac */ /* 0x000e620008000a00 */
[----:B------:R-:W1:Y:S06]  /*58d0*/  LDCU.64 UR38, c[0x0][0x890] ;  /* 0x00011200ff2677ac */ /* 0x000e6c0008000a00 */
[----:B------:R-:W1:Y:S01]  /*58e0*/  LDC.64 R56, c[0x0][0xb10] ;  /* 0x0002c400ff387b82 */ /* 0x000e620000000a00 */
[----:B------:R-:W1:Y:S01]  /*58f0*/  LDCU.64 UR46, c[0x0][0xa90] ;  /* 0x00015200ff2e77ac */ /* 0x000e620008000a00 */
[----:B------:R-:W-:Y:S01]  /*5900*/  UMOV UR52, URZ ;  /* 0x000000ff00347c82 */ /* 0x000fe20008000000 */
[----:B------:R-:W-:-:S05]  /*5910*/  UMOV UR56, URZ ;  /* 0x000000ff00387c82 */ /* 0x000fca0008000000 */
[----:B------:R-:W1:Y:S08]  /*5920*/  LDC.64 R24, c[0x0][0xb18] ;  /* 0x0002c600ff187b82 */ /* 0x000e700000000a00 */
[----:B------:R-:W1:Y:S08]  /*5930*/  LDC.64 R22, c[0x0][0xb28] ;  /* 0x0002ca00ff167b82 */ /* 0x000e700000000a00 */
[----:B------:R-:W1:Y:S01]  /*5940*/  LDC.64 R54, c[0x0][0x8b0] ;  /* 0x00022c00ff367b82 */ /* 0x000e620000000a00 */
[C---:B----4-:R-:W-:Y:S01]  /*5950*/  VIADD R3, R2.reuse, 0x80 ;  /* 0x0000008002037836 */ /* 0x050fe20000000000 */
[----:B------:R-:W-:-:S04]  /*5960*/  LOP3.LUT R2, R2, 0xffff, RZ, 0xc0, !PT ;  /* 0x0000ffff02027812 */ /* 0x000fc800078ec0ff */
[----:B------:R-:W-:Y:S02]  /*5970*/  LOP3.LUT R3, R3, 0xffff, RZ, 0xc0, !PT ;  /* 0x0000ffff03037812 */ /* 0x000fe400078ec0ff */
[----:B------:R-:W4:Y:S03]  /*5980*/  LDC.64 R52, c[0x0][0x8a8] ;  /* 0x00022a00ff347b82 */ /* 0x000f260000000a00 */
[----:B------:R1:W-:Y:S05]  /*5990*/  STL.64 [R1], R2 ;  /* 0x0000000201007387 */ /* 0x0003ea0000100a00 */
[----:B------:R-:W1:Y:S08]  /*59a0*/  LDC.64 R60, c[0x0][0xa80] ;  /* 0x0002a000ff3c7b82 */ /* 0x000e700000000a00 */
[----:B------:R-:W1:Y:S08]  /*59b0*/  LDC.64 R58, c[0x0][0xa88] ;  /* 0x0002a200ff3a7b82 */ /* 0x000e700000000a00 */
[----:B--23--:R-:W1:Y:S02]  /*59c0*/  LDC R66, c[0x0][0x374] ;  /* 0x0000dd00ff427b82 */ /* 0x00ce640000000800 */
.L_x_139:
[----:B-12---:R-:W-:Y:S04]  /*59d0*/  SHF.L.U32 R3, R68, 0x1f, RZ ;  /* 0x0000001f44037819 */ /* 0x006fe800000006ff */
[----:B------:R-:W1:Y:S02]  /*59e0*/  SYNCS.PHASECHK.TRANS64.TRYWAIT P0, [UR50+0x160], R3 ;  /* 0x00016003ff0075a7 */ /* 0x000e640008001132 */
[----:B-1-3--:R-:W-:Y:S05]  /*59f0*/  @!P0 BRA `(.L_x_96) ;  /* 0x0000003c00a08947 */ /* 0x00afea0003800000 */
.L_x_211:
[----:B------:R-:W2:Y:S01]  /*5a00*/  LDC.64 R12, c[0x0][0xb10] ;  /* 0x0002c400ff0c7b82 */ /* 0x000ea20000000a00 */
[----:B------:R-:W3:Y:S01]  /*5a10*/  LDS.128 R36, [UR50+0x1a0] ;  /* 0x0001a032ff247984 */ /* 0x000ee20008000c00 */
[----:B------:R-:W-:Y:S01]  /*5a20*/  UIADD3 UR4, UPT, UPT, UR50, 0x168, URZ ;  /* 0x0000016832047890 */ /* 0x000fe2000fffe0ff */
[----:B-1----:R-:W-:Y:S01]  /*5a30*/  IMAD R0, R30, 0x4, R1 ;  /* 0x000000041e007824 */ /* 0x002fe200078e0201 */
[----:B------:R-:W-:Y:S04]  /*5a40*/  ISETP.NE.AND P1, PT, R27, 0x1, PT ;  /* 0x000000011b00780c */ /* 0x000fe80003f25270 */
[----:B------:R-:W1:Y:S01]  /*5a50*/  LDC.64 R10, c[0x0][0xb18] ;  /* 0x0002c600ff0a7b82 */ /* 0x000e620000000a00 */
[----:B------:R-:W-:Y:S01]  /*5a60*/  UPRMT UR4, URZ, 0x654, UR4 ;  /* 0x00000654ff047896 */ /* 0x000fe20008000004 */
[----:B------:R-:W-:Y:S01]  /*5a70*/  ISETP.GE.AND P0, PT, R26, 0x1, PT ;  /* 0x000000011a00780c */ /* 0x000fe20003f06270 */
[----:B------:R-:W-:Y:S01]  /*5a80*/  @!PT LDS RZ, [RZ] ;  /* 0x00000000fffff984 */ /* 0x000fe20000000800 */
[----:B------:R-:W-:Y:S01]  /*5a90*/  @!PT LDS RZ, [RZ] ;  /* 0x00000000fffff984 */ /* 0x000fe20000000800 */
[----:B------:R-:W-:Y:S01]  /*5aa0*/  @!PT LDS RZ, [RZ] ;  /* 0x00000000fffff984 */ /* 0x000fe20000000800 */
[----:B------:R-:W-:Y:S01]  /*5ab0*/  @!PT LDS RZ, [RZ] ;  /* 0x00000000fffff984 */ /* 0x000fe20000000800 */
[----:B------:R4:W-:Y:S06]  /*5ac0*/  MEMBAR.ALL.CTA ;  /* 0x0000000000007992 */ /* 0x0009ec0000008000 */
[----:B----4-:R-:W4:Y:S01]  /*5ad0*/  FENCE.VIEW.ASYNC.S ;  /* 0x00000000000073c6 */ /* 0x010f220000000000 */
[----:B------:R-:W1:Y:S08]  /*5ae0*/  @!P1 LDC R14, c[0x0][0xb20] ;  /* 0x0002c800ff0e9b82 */ /* 0x000e700000000800 */
[----:B------:R-:W1:Y:S01]  /*5af0*/  @!P1 LDC R9, c[0x0][0xb0c] ;  /* 0x0002c300ff099b82 */ /* 0x000e620000000800 */
[----:B----4-:R-:W-:Y:S01]  /*5b00*/  SYNCS.ARRIVE.TRANS64.RED.A1T0 RZ, [UR4], RZ ;  /* 0x000000ffffff79a7 */ /* 0x010fe20008100404 */
[----:B------:R4:W5:Y:S01]  /*5b10*/  LDL R17, [R0] ;  /* 0x0000000000117983 */ /* 0x0009620000100800 */
[----:B---3--:R-:W-:Y:S04]  /*5b20*/  LOP3.LUT P4, RZ, R38, 0x1, RZ, 0xc0, !PT ;  /* 0x0000000126ff7812 */ /* 0x008fe8000788c0ff */
[----:B------:R-:W-:Y:S09]  /*5b30*/  P2R R76, PR, RZ, 0x10 ;  /* 0x00000010ff4c7803 */ /* 0x000ff20000000000 */
[----:B------:R-:W-:Y:S02]  /*5b40*/  @P4 MOV R31, R36 ;  /* 0x00000024001f4202 */ /* 0x000fe40000000f00 */
[----:B------:R-:W-:Y:S01]  /*5b50*/  @P4 LOP3.LUT R29, R37, 0xffff, RZ, 0xc0, !PT ;  /* 0x0000ffff251d4812 */ /* 0x000fe200078ec0ff */
[----:B--2-4-:R-:W-:Y:S06]  /*5b60*/  @!P0 BRA `(.L_x_97) ;  /* 0x0000000000a48947 */ /* 0x014fec0003800000 */
[----:B------:R-:W-:Y:S01]  /*5b70*/  IMAD.HI.U32 R20, R66, R25, RZ ;  /* 0x0000001942147227 */ /* 0x000fe200078e00ff */
[----:B------:R-:W-:Y:S02]  /*5b80*/  ISETP.NE.AND P0, PT, R24, 0x1, PT ;  /* 0x000000011800780c */ /* 0x000fe40003f05270 */
[----:B------:R-:W-:Y:S01]  /*5b90*/  ISETP.NE.AND P2, PT, R26, 0x1, PT ;  /* 0x000000011a00780c */ /* 0x000fe20003f45270 */
[-C--:B------:R-:W-:Y:S01]  /*5ba0*/  IMAD.HI.U32 R18, R67, R56.reuse, RZ ;  /* 0x0000003843127227 */ /* 0x080fe200078e00ff */
[----:B------:R-:W-:Y:S02]  /*5bb0*/  SHF.R.U32.HI R21, RZ, R65, R20 ;  /* 0x00000041ff157219 */ /* 0x000fe40000011614 */
[----:B------:R-:W-:Y:S01]  /*5bc0*/  ISETP.NE.AND P3, PT, R28, 0x1, PT ;  /* 0x000000011c00780c */ /* 0x000fe20003f65270 */
[----:B------:R-:W-:Y:S01]  /*5bd0*/  IMAD.HI.U32 R40, R29, R25, RZ ;  /* 0x000000191d287227 */ /* 0x000fe200078e00ff */
[----:B------:R-:W-:Y:S02]  /*5be0*/  SHF.R.U32.HI R18, RZ, R57, R18 ;  /* 0x00000039ff127219 */ /* 0x000fe40000011612 */
[----:B------:R-:W-:Y:S01]  /*5bf0*/  SEL R3, R66, R21, !P0 ;  /* 0x0000001542037207 */ /* 0x000fe20004000000 */
[----:B------:R-:W-:Y:S01]  /*5c00*/  IMAD.HI.U32 R34, R31, R56, RZ ;  /* 0x000000381f227227 */ /* 0x000fe200078e00ff */
[----:B------:R-:W-:Y:S03]  /*5c10*/  SEL R7, R67, R18, !P3 ;  /* 0x0000001243077207 */ /* 0x000fe60005800000 */
[-C--:B------:R-:W-:Y:S01]  /*5c20*/  IMAD.HI.U32 R18, R3, R22.reuse, RZ ;  /* 0x0000001603127227 */ /* 0x080fe200078e00ff */
[----:B------:R-:W-:Y:S03]  /*5c30*/  SHF.R.U32.HI R34, RZ, R57, R34 ;  /* 0x00000039ff227219 */ /* 0x000fe60000011622 */
[----:B------:R-:W-:Y:S01]  /*5c40*/  IMAD.HI.U32 R20, R7, R22, RZ ;  /* 0x0000001607147227 */ /* 0x000fe200078e00ff */
[----:B------:R-:W-:Y:S02]  /*5c50*/  @P2 SHF.R.U32.HI R3, RZ, R23, R18 ;  /* 0x00000017ff032219 */ /* 0x000fe40000011612 */
[----:B------:R-:W-:Y:S02]  /*5c60*/  SHF.R.U32.HI R18, RZ, R65, R40 ;  /* 0x00000041ff127219 */ /* 0x000fe40000011628 */
[----:B------:R-:W-:Y:S01]  /*5c70*/  @P2 SHF.R.U32.HI R7, RZ, R23, R20 ;  /* 0x00000017ff072219 */ /* 0x000fe20000011614 */
[C---:B------:R-:W-:Y:S01]  /*5c80*/  IMAD R2, R26.reuse, R3, RZ ;  /* 0x000000031a027224 */ /* 0x040fe200078e02ff */
[----:B------:R-:W-:Y:S02]  /*5c90*/  SEL R5, R29, R18, !P0 ;  /* 0x000000121d057207 */ /* 0x000fe40004000000 */
[----:B------:R-:W-:Y:S01]  /*5ca0*/  SEL R3, R31, R34, !P3 ;  /* 0x000000221f037207 */ /* 0x000fe20005800000 */
[----:B------:R-:W-:Y:S01]  /*5cb0*/  IMAD R4, R26, R7, RZ ;  /* 0x000000071a047224 */ /* 0x000fe200078e02ff */
[C---:B------:R-:W-:Y:S01]  /*5cc0*/  ISETP.GE.AND P0, PT, R5.reuse, R2, PT ;  /* 0x000000020500720c */ /* 0x040fe20003f06270 */
[----:B------:R-:W-:Y:S03]  /*5cd0*/  IMAD.HI.U32 R6, R5, R22, RZ ;  /* 0x0000001605067227 */ /* 0x000fe600078e00ff */
[----:B------:R-:W-:Y:S01]  /*5ce0*/  ISETP.GE.OR P0, PT, R3, R4, P0 ;  /* 0x000000040300720c */ /* 0x000fe20000706670 */
[----:B------:R-:W-:Y:S01]  /*5cf0*/  IMAD.MOV R4, RZ, RZ, -R3 ;  /* 0x000000ffff047224 */ /* 0x000fe200078e0a03 */
[-C--:B------:R-:W-:Y:S03]  /*5d00*/  SHF.R.U32.HI R6, RZ, R23.reuse, R6 ;  /* 0x00000017ff067219 */ /* 0x080fe60000011606 */
[----:B------:R-:W-:Y:S01]  /*5d10*/  IMAD R31, R28, R4, R31 ;  /* 0x000000041c1f7224 */ /* 0x000fe200078e021f */
[----:B------:R-:W-:Y:S05]  /*5d20*/  SEL R15, R5, R6, !P2 ;  /* 0x00000006050f7207 */ /* 0x000fea0005000000 */
[----:B------:R-:W-:Y:S02]  /*5d30*/  IMAD.MOV R6, RZ, RZ, -R15 ;  /* 0x000000ffff067224 */ /* 0x000fe400078e0a0f */
[C---:B------:R-:W-:Y:S04]  /*5d40*/  @!P0 IMAD.HI.U32 R2, R3.reuse, R22, RZ ;  /* 0x0000001603028227 */ /* 0x040fe800078e00ff */
[----:B------:R-:W-:Y:S01]  /*5d50*/  IMAD R6, R26, R6, R5 ;  /* 0x000000061a067224 */ /* 0x000fe200078e0205 */
[----:B------:R-:W-:Y:S04]  /*5d60*/  @!P0 SHF.R.U32.HI R2, RZ, R23, R2 ;  /* 0x00000017ff028219 */ /* 0x000fe80000011602 */
[----:B------:R-:W-:Y:S02]  /*5d70*/  @!P0 SEL R0, R3, R2, !P2 ;  /* 0x0000000203008207 */ /* 0x000fe40005000000 */
[----:B------:R-:W-:Y:S02]  /*5d80*/  IADD3 R2, PT, PT, -R5, RZ, RZ ;  /* 0x000000ff05027210 */ /* 0x000fe40007ffe1ff */
[----:B------:R-:W-:Y:S01]  /*5d90*/  @!P0 IADD3 R8, PT, PT, R15, -R0, RZ ;  /* 0x800000000f088210 */ /* 0x000fe20007ffe0ff */
[----:B------:R-:W-:Y:S02]  /*5da0*/  @!P0 IMAD R0, R7, R6, R0 ;  /* 0x0000000607008224 */ /* 0x000fe400078e0200 */
[----:B------:R-:W-:Y:S02]  /*5db0*/  IMAD R29, R24, R2, R29 ;  /* 0x00000002181d7224 */ /* 0x000fe400078e021d */
[----:B------:R-:W-:Y:S02]  /*5dc0*/  @!P0 IMAD R5, R8, R26, R3 ;  /* 0x0000001a08058224 */ /* 0x000fe400078e0203 */
[----:B------:R-:W-:Y:S04]  /*5dd0*/  @!P0 IMAD.MOV.U32 R3, RZ, RZ, R0 ;  /* 0x000000ffff038224 */ /* 0x000fe800078e0000 */
[----:B------:R-:W-:Y:S02]  /*5de0*/  IMAD R31, R3, R28, R31 ;  /* 0x0000001c031f7224 */ /* 0x000fe400078e021f */
[----:B------:R-:W-:Y:S07]  /*5df0*/  IMAD R29, R5, R24, R29 ;  /* 0x00000018051d7224 */ /* 0x000fee00078e021d */
.L_x_97:
[----:B-1----:R-:W-:Y:S01]  /*5e00*/  @!P1 ISETP.NE.AND P0, PT, R10, 0x1, PT ;  /* 0x000000010a00980c */ /* 0x002fe20003f05270 */
[----:B------:R-:W-:Y:S01]  /*5e10*/  @!P1 IMAD.HI.U32 R3, R29, R11, RZ ;  /* 0x0000000b1d039227 */ /* 0x000fe200078e00ff */
[----:B------:R-:W-:Y:S01]  /*5e20*/  R2UR UR41, R16 ;  /* 0x00000000102972ca */ /* 0x000fe200000e0000 */
[----:B------:R-:W-:Y:S01]  /*5e30*/  BSSY.RECONVERGENT B6, `(.L_x_98) ;  /* 0x000002f000067945 */ /* 0x000fe20003800200 */
[----:B------:R-:W-:Y:S01]  /*5e40*/  @!P1 ISETP.NE.AND P2, PT, R9, 0x1, PT ;  /* 0x000000010900980c */ /* 0x000fe20003f45270 */
[----:B------:R-:W-:Y:S01]  /*5e50*/  @!P1 IMAD.HI.U32 R0, R31, R12, RZ ;  /* 0x0000000c1f009227 */ /* 0x000fe200078e00ff */
[----:B------:R-:W-:Y:S02]  /*5e60*/  @!P1 SHF.R.U32.HI R2, RZ, R14, R3 ;  /* 0x0000000eff029219 */ /* 0x000fe40000011603 */
[----:B------:R-:W-:Y:S02]  /*5e70*/  @P4 SHF.R.U32.HI R36, RZ, 0x10, R37 ;  /* 0x00000010ff244819 */ /* 0x000fe40000011625 */
[----:B------:R-:W-:Y:S02]  /*5e80*/  @!P1 SEL R2, R29, R2, !P0 ;  /* 0x000000021d029207 */ /* 0x000fe40004000000 */
[----:B------:R-:W-:Y:S02]  /*5e90*/  @!P1 SHF.R.U32.HI R0, RZ, R13, R0 ;  /* 0x0000000dff009219 */ /* 0x000fe40000011600 */
[----:B------:R-:W-:Y:S01]  /*5ea0*/  LOP3.LUT P0, RZ, R74, 0x1b0, RZ, 0xc0, !PT ;  /* 0x000001b04aff7812 */ /* 0x000fe2000780c0ff */
[----:B------:R-:W-:Y:S01]  /*5eb0*/  USHF.L.U32 UR41, UR41, 0x7, URZ ;  /* 0x0000000729297899 */ /* 0x000fe200080006ff */
[----:B------:R-:W-:Y:S02]  /*5ec0*/  @!P1 SEL R3, R31, R0, !P2 ;  /* 0x000000001f039207 */ /* 0x000fe40005000000 */
[----:B------:R-:W-:Y:S03]  /*5ed0*/  @P4 R2UR UR51, R36 ;  /* 0x00000000243342ca */ /* 0x000fe600000e0000 */
[----:B------:R-:W-:Y:S02]  /*5ee0*/  @!P1 IMAD.IADD R0, R2, 0x1, -R3 ;  /* 0x0000000102009824 */ /* 0x000fe400078e0a03 */
[----:B------:R-:W-:Y:S02]  /*5ef0*/  @!P1 IMAD.IADD R2, R3, 0x1, -R2 ;  /* 0x0000000103029824 */ /* 0x000fe400078e0a02 */
[----:B------:R-:W-:Y:S02]  /*5f00*/  @!P1 IMAD R31, R0, R9, R31 ;  /* 0x00000009001f9224 */ /* 0x000fe400078e021f */
[----:B------:R-:W-:Y:S01]  /*5f10*/  @!P1 IMAD R29, R2, R10, R29 ;  /* 0x0000000a021d9224 */ /* 0x000fe200078e021d */
[----:B------:R-:W-:Y:S06]  /*5f20*/  @!P0 BRA `(.L_x_99) ;  /* 0x00000000007c8947 */ /* 0x000fec0003800000 */
[----:B------:R-:W1:Y:S01]  /*5f30*/  LDCU.64 UR8, c[0x4][0x80] ;  /* 0x01001000ff0877ac */ /* 0x000e620008000a00 */
[----:B------:R-:W-:Y:S01]  /*5f40*/  MOV R2, 0x0 ;  /* 0x0000000000027802 */ /* 0x000fe20000000f00 */
[----:B------:R-:W-:Y:S02]  /*5f50*/  HFMA2 R12, -RZ, RZ, 0, 5.9604644775390625e-08 ;  /* 0x00000001ff0c7431 */ /* 0x000fe400000001ff */
[----:B------:R-:W-:Y:S01]  /*5f60*/  IMAD.MOV.U32 R8, RZ, RZ, 0x70 ;  /* 0x00000070ff087424 */ /* 0x000fe200078e00ff */
[----:B------:R2:W3:Y:S01]  /*5f70*/  LDC.64 R14, c[0x4][R2] ;  /* 0x01000000020e7b82 */ /* 0x0004e20000000a00 */
[----:B------:R-:W4:Y:S01]  /*5f80*/  LDCU.64 UR6, c[0x4][0x88] ;  /* 0x01001100ff0677ac */ /* 0x000f220008000a00 */
[----:B------:R-:W-:Y:S01]  /*5f90*/  IMAD.MOV.U32 R13, RZ, RZ, RZ ;  /* 0x000000ffff0d7224 */ /* 0x000fe200078e00ff */
[----:B------:R-:W2:Y:S01]  /*5fa0*/  LDCU.64 UR4, c[0x4][0x8] ;  /* 0x01000100ff0477ac */ /* 0x000ea20008000a00 */
[----:B-1----:R-:W-:Y:S01]  /*5fb0*/  MOV R5, UR9 ;  /* 0x0000000900057c02 */ /* 0x002fe20008000f00 */
[----:B------:R-:W-:Y:S01]  /*5fc0*/  IMAD.U32 R4, RZ, RZ, UR8 ;  /* 0x00000008ff047e24 */ /* 0x000fe2000f8e00ff */
[----:B----4-:R-:W-:Y:S01]  /*5fd0*/  MOV R7, UR7 ;  /* 0x0000000700077c02 */ /* 0x010fe20008000f00 */
[----:B------:R-:W-:Y:S01]  /*5fe0*/  IMAD.U32 R6, RZ, RZ, UR6 ;  /* 0x00000006ff067e24 */ /* 0x000fe2000f8e00ff */
[----:B--2---:R-:W-:Y:S01]  /*5ff0*/  MOV R11, UR5 ;  /* 0x00000005000b7c02 */ /* 0x004fe20008000f00 */
[----:B------:R-:W-:Y:S02]  /*6000*/  IMAD.U32 R10, RZ, RZ, UR4 ;  /* 0x00000004ff0a7e24 */ /* 0x000fe4000f8e00ff */
[----:B------:R-:W-:Y:S07]  /*6010*/  LEPC R20, `(.L_x_100) ;  /* 0x000000001014794e */ /* 0x000fee0000000000 */
[----:B---3-5:R-:W-:Y:S05]  /*6020*/  CALL.ABS.NOINC R14 ;  /* 0x000000000e007343 */ /* 0x028fea0003c00000 */
.L_x_100:
[----:B------:R-:W1:Y:S01]  /*6030*/  LDCU.64 UR8, c[0x4][0x80] ;  /* 0x01001000ff0877ac */ /* 0x000e620008000a00 */
[----:B------:R-:W2:Y:S01]  /*6040*/  LDC.64 R2, c[0x4][R2] ;  /* 0x0100000002027b82 */ /* 0x000ea20000000a00 */
[----:B------:R-:W-:Y:S02]  /*6050*/  HFMA2 R12, -RZ, RZ, 0, 5.9604644775390625e-08 ;  /* 0x00000001ff0c7431 */ /* 0x000fe400000001ff */
[----:B------:R-:W-:Y:S02]  /*6060*/  IMAD.MOV.U32 R8, RZ, RZ, 0x70 ;  /* 0x00000070ff087424 */ /* 0x000fe400078e00ff */
[----:B------:R-:W-:Y:S01]  /*6070*/  IMAD.MOV.U32 R13, RZ, RZ, RZ ;  /* 0x000000ffff0d7224 */ /* 0x000fe200078e00ff */
[----:B------:R-:W3:Y:S01]  /*6080*/  LDCU.64 UR6, c[0x4][0x88] ;  /* 0x01001100ff0677ac */ /* 0x000ee20008000a00 */
[----:B------:R-:W4:Y:S01]  /*6090*/  LDCU.64 UR4, c[0x4][0x8] ;  /* 0x01000100ff0477ac */ /* 0x000f220008000a00 */
[----:B-1----:R-:W-:Y:S02]  /*60a0*/  MOV R4, UR8 ;  /* 0x0000000800047c02 */ /* 0x002fe40008000f00 */
[----:B------:R-:W-:Y:S02]  /*60b0*/  MOV R5, UR9 ;  /* 0x0000000900057c02 */ /* 0x000fe40008000f00 */
[----:B---3--:R-:W-:Y:S01]  /*60c0*/  MOV R7, UR7 ;  /* 0x0000000700077c02 */ /* 0x008fe20008000f00 */
[----:B------:R-:W-:Y:S01]  /*60d0*/  IMAD.U32 R6, RZ, RZ, UR6 ;  /* 0x00000006ff067e24 */ /* 0x000fe2000f8e00ff */
[----:B----4-:R-:W-:Y:S01]  /*60e0*/  MOV R11, UR5 ;  /* 0x00000005000b7c02 */ /* 0x010fe20008000f00 */
[----:B------:R-:W-:Y:S02]  /*60f0*/  IMAD.U32 R10, RZ, RZ, UR4 ;  /* 0x00000004ff0a7e24 */ /* 0x000fe4000f8e00ff */
[----:B------:R-:W-:Y:S07]  /*6100*/  LEPC R20, `(.L_x_99) ;  /* 0x000000001014794e */ /* 0x000fee0000000000 */
[----:B--2---:R-:W-:Y:S05]  /*6110*/  CALL.ABS.NOINC R2 ;  /* 0x0000000002007343 */ /* 0x004fea0003c00000 */
.L_x_99:
[----:B------:R-:W-:Y:S05]  /*6120*/  BSYNC.RECONVERGENT B6 ;  /* 0x0000000000067941 */ /* 0x000fea0003800200 */
.L_x_98:
[----:B------:R-:W-:Y:S01]  /*6130*/  ISETP.NE.U32.AND P4, PT, R54, RZ, PT ;  /* 0x000000ff3600720c */ /* 0x000fe20003f85070 */
[----:B------:R-:W-:Y:S01]  /*6140*/  UISETP.NE.AND UP2, UPT, UR53, URZ, UPT ;  /* 0x000000ff3500728c */ /* 0x000fe2000bf45270 */
[----:B------:R-:W-:Y:S01]  /*6150*/  ISETP.NE.U32.AND P2, PT, RZ, UR36, PT ;  /* 0x00000024ff007c0c */ /* 0x000fe2000bf45070 */
[----:B------:R-:W-:Y:S01]  /*6160*/  UISETP.NE.U32.AND UP1, UPT, UR38, URZ, UPT ;  /* 0x000000ff2600728c */ /* 0x000fe2000bf25070 */
[----:B------:R-:W-:Y:S01]  /*6170*/  ISETP.NE.AND.EX P4, PT, R55, RZ, PT, P4 ;  /* 0x000000ff3700720c */ /* 0x000fe20003f85340 */
[----:B------:R-:W-:Y:S01]  /*6180*/  UPLOP3.LUT UP0, UPT, UPT, UPT, UPT, 0x40, 0x4 ;  /* 0x000000000004789c */ /* 0x000fe20003f0e870 */
[----:B------:R-:W-:Y:S01]  /*6190*/  ISETP.NE.AND.EX P2, PT, RZ, UR37, PT, P2 ;  /* 0x00000025ff007c0c */ /* 0x000fe2000bf45320 */
[----:B------:R-:W-:Y:S01]  /*61a0*/  UISETP.NE.AND.EX UP1, UPT, UR39, URZ, UPT, UP1 ;  /* 0x000000ff2700728c */ /* 0x000fe2000bf25310 */
[----:B------:R-:W-:Y:S04]  /*61b0*/  PLOP3.LUT P1, PT, PT, PT, UP2, 0x80, 0x8 ;  /* 0x000000000008781c */ /* 0x000fe80003f2f028 */
[----:B------:R-:W-:Y:S06]  /*61c0*/  @UP2 UPLOP3.LUT UP0, UPT, UPT, UPT, UP1, 0x80, 0x8 ;  /* 0x000000000008289c */ /* 0x000fec0003f0f010 */
[----:B------:R-:W-:Y:S01]  /*61d0*/  PLOP3.LUT P0, PT, PT, PT, UP0, 0x80, 0x8 ;  /* 0x000000000008781c */ /* 0x000fe20003f0f008 */
[----:B------:R-:W-:Y:S01]  /*61e0*/  @!UPT UIADD3 URZ, UPT, UPT, URZ, URZ, URZ ;  /* 0x000000fffffff290 */ /* 0x000fe2000fffe0ff */
[----:B------:R-:W-:Y:S11]  /*61f0*/  BRA.U !UP1, `(.L_x_101) ;  /* 0x0000000109387547 */ /* 0x000ff6000b800000 */
[----:B------:R-:W-:Y:S01]  /*6200*/  UISETP.NE.U32.AND UP0, UPT, UR36, URZ, UPT ;  /* 0x000000ff2400728c */ /* 0x000fe2000bf05070 */
[----:B------:R-:W-:Y:S02]  /*6210*/  HFMA2 R0, -RZ, RZ, 0, 5.9604644775390625e-08 ;  /* 0x00000001ff007431 */ /* 0x000fe400000001ff */
[----:B------:R-:W-:Y:S01]  /*6220*/  IMAD.MOV.U32 R63, RZ, RZ, 0x1 ;  /* 0x00000001ff3f7424 */ /* 0x000fe200078e00ff */
[----:B------:R-:W-:Y:S06]  /*6230*/  UISETP.NE.AND.EX UP0, UPT, UR37, URZ, UPT, UP0 ;  /* 0x000000ff2500728c */ /* 0x000fec000bf05300 */
[----:B------:R-:W-:Y:S05]  /*6240*/  PLOP3.LUT P3, PT, PT, PT, UP0, 0x80, 0x8 ;  /* 0x000000000008781c */ /* 0x000fea0003f6f008 */
[----:B------:R-:W1:Y:S01]  /*6250*/  @UP0 LDCU.64 UR6, c[0x0][0x888] ;  /* 0x00011100ff0607ac */ /* 0x000e620008000a00 */
[----:B------:R-:W-:Y:S07]  /*6260*/  @UP0 UIMAD UR4, UR57, UR38, URZ ;  /* 0x00000026390402a4 */ /* 0x000fee000f8e02ff */
[----:B------:R-:W-:Y:S01]  /*6270*/  @!P3 PRMT R63, R0, 0x7610, R63 ;  /* 0x00007610003fb816 */ /* 0x000fe2000000003f */
[----:B-1----:R-:W-:Y:S03]  /*6280*/  @UP0 UIMAD.WIDE UR6, UR4, 0x4, UR6 ;  /* 0x00000004040608a5 */ /* 0x002fe6000f8e0206 */
[----:B------:R-:W1:Y:S03]  /*6290*/  @!UP0 LDCU UR4, c[0x0][0x880] ;  /* 0x00011000ff0487ac */ /* 0x000e660008000800 */
[----:B------:R-:W-:Y:S01]  /*62a0*/  IMAD.U32 R2, RZ, RZ, UR6 ;  /* 0x00000006ff027e24 */ /* 0x000fe2000f8e00ff */
[----:B------:R-:W-:Y:S05]  /*62b0*/  MOV R3, UR7 ;  /* 0x0000000700037c02 */ /* 0x000fea0008000f00 */
[----:B-----5:R2:W5:Y:S02]  /*62c0*/  @P3 LDG.E R35, desc[UR48][R2.64] ;  /* 0x0000003002233981 */ /* 0x020564000c1e1900 */
[----:B-12---:R-:W-:Y:S02]  /*62d0*/  @!P3 IMAD.U32 R35, RZ, RZ, UR4 ;  /* 0x00000004ff23be24 */ /* 0x006fe4000f8e00ff */
.L_x_101:
[----:B------:R-:W-:Y:S05]  /*62e0*/  @!P4 BRA `(.L_x_102) ;  /* 0x000000000020c947 */ /* 0x000fea0003800000 */
[----:B------:R-:W-:Y:S04]  /*62f0*/  ISETP.NE.U32.AND P3, PT, R52, RZ, PT ;  /* 0x000000ff3400720c */ /* 0x000fe80003f65070 */
[----:B------:R-:W-:Y:S11]  /*6300*/  ISETP.NE.AND.EX P3, PT, R53, RZ, PT, P3 ;  /* 0x000000ff3500720c */ /* 0x000ff60003f65330 */
[----:B------:R-:W-:Y:S02]  /*6310*/  @!UPT UIADD3 URZ, UPT, UPT, URZ, URZ, URZ ;  /* 0x000000fffffff290 */ /* 0x000fe4000fffe0ff */
[----:B------:R-:W1:Y:S01]  /*6320*/  @P3 LDC.64 R2, c[0x0][0x8a8] ;  /* 0x00022a00ff023b82 */ /* 0x000e620000000a00 */
[----:B------:R-:W-:Y:S04]  /*6330*/  @P3 IMAD R0, R54, UR57, RZ ;  /* 0x0000003936003c24 */ /* 0x000fe8000f8e02ff */
[----:B-1----:R-:W-:Y:S05]  /*6340*/  @P3 IMAD.WIDE R2, R0, 0x4, R2 ;  /* 0x0000000400023825 */ /* 0x002fea00078e0202 */
[----:B-----5:R1:W5:Y:S02]  /*6350*/  @P3 LDG.E R33, desc[UR48][R2.64] ;  /* 0x0000003002213981 */ /* 0x020364000c1e1900 */
[----:B-1----:R-:W2:Y:S02]  /*6360*/  @!P3 LDC R33, c[0x0][0x8a0] ;  /* 0x00022800ff21bb82 */ /* 0x002ea40000000800 */
.L_x_102:
[----:B-----5:R-:W-:Y:S01]  /*6370*/  FSETP.NEU.AND P3, PT, R35, RZ, PT ;  /* 0x000000ff2300720b */ /* 0x020fe20003f6d000 */
[----:B------:R-:W-:Y:S01]  /*6380*/  IMAD.SHL.U32 R79, R19, 0x40, RZ ;  /* 0x00000040134f7824 */ /* 0x000fe200078e00ff */
[----:B------:R-:W-:Y:S01]  /*6390*/  SEL R3, RZ, 0xffffffff, P2 ;  /* 0xffffffffff037807 */ /* 0x000fe20001000000 */
[----:B------:R-:W-:Y:S01]  /*63a0*/  IMAD.SHL.U32 R86, R71, 0x2, RZ ;  /* 0x0000000247567824 */ /* 0x000fe200078e00ff */
[----:B------:R-:W-:Y:S01]  /*63b0*/  @P1 LOP3.LUT P2, RZ, R63, 0xff, RZ, 0xc0, !PT ;  /* 0x000000ff3fff1812 */ /* 0x000fe2000784c0ff */
[----:B------:R-:W-:Y:S01]  /*63c0*/  IMAD.HI.U32 R5, R79, R61, RZ ;  /* 0x0000003d4f057227 */ /* 0x000fe200078e00ff */
[----:B------:R-:W-:Y:S01]  /*63d0*/  @P1 SEL R2, RZ, 0xffffffff, P3 ;  /* 0xffffffffff021807 */ /* 0x000fe20001800000 */
[----:B------:R-:W-:Y:S01]  /*63e0*/  BSSY B1, `(.L_x_103) ;  /* 0x0000039000017945 */ /* 0x000fe20003800000 */
[----:B------:R-:W-:Y:S01]  /*63f0*/  LOP3.LUT R70, R70, 0x1, RZ, 0x3c, !PT ;  /* 0x0000000146467812 */ /* 0x000fe200078e3cff */
[----:B------:R-:W-:Y:S01]  /*6400*/  VIADD R84, R86, UR50 ;  /* 0x0000003256547c36 */ /* 0x000fe20008000000 */
[----:B------:R-:W-:Y:S01]  /*6410*/  @P0 SEL R2, R3, R2, !P2 ;  /* 0x0000000203020207 */ /* 0x000fe20005000000 */
[----:B------:R-:W-:Y:S01]  /*6420*/  IMAD.MOV.U32 R85, RZ, RZ, 0x1 ;  /* 0x00000001ff557424 */ /* 0x000fe200078e00ff */
[----:B------:R-:W-:Y:S01]  /*6430*/  LEA R83, R30, UR50, 0x3 ;  /* 0x000000321e537c11 */ /* 0x000fe2000f8e18ff */
[----:B------:R-:W-:Y:S01]  /*6440*/  IMAD.IADD R34, R32, 0x1, R17 ;  /* 0x0000000120227824 */ /* 0x000fe200078e0211 */
[----:B------:R-:W-:Y:S01]  /*6450*/  @P1 LOP3.LUT R2, R2, 0x1, RZ, 0xc0, !PT ;  /* 0x0000000102021812 */ /* 0x000fe200078ec0ff */
[----:B------:R-:W-:Y:S01]  /*6460*/  IMAD.MOV.U32 R39, RZ, RZ, RZ ;  /* 0x000000ffff277224 */ /* 0x000fe200078e00ff */
[----:B------:R-:W-:Y:S02]  /*6470*/  SHF.L.U32 R0, R69, 0x1f, RZ ;  /* 0x0000001f45007819 */ /* 0x000fe400000006ff */
[----:B------:R-:W-:Y:S02]  /*6480*/  CS2R R50, SRZ ;  /* 0x0000000000327805 */ /* 0x000fe4000001ff00 */
[----:B------:R-:W-:Y:S02]  /*6490*/  ISETP.NE.U32.OR P5, PT, R2, 0x1, !P1 ;  /* 0x000000010200780c */ /* 0x000fe40004fa5470 */
[----:B------:R-:W-:Y:S02]  /*64a0*/  CS2R R48, SRZ ;  /* 0x0000000000307805 */ /* 0x000fe4000001ff00 */
[----:B------:R-:W-:Y:S02]  /*64b0*/  ISETP.NE.AND P2, PT, R60, 0x1, PT ;  /* 0x000000013c00780c */ /* 0x000fe40003f45270 */
[----:B------:R-:W-:Y:S02]  /*64c0*/  CS2R R42, SRZ ;  /* 0x00000000002a7805 */ /* 0x000fe4000001ff00 */
[----:B------:R-:W-:Y:S02]  /*64d0*/  SHF.R.U32.HI R2, RZ, R58, R5 ;  /* 0x0000003aff027219 */ /* 0x000fe40000011605 */
[----:B------:R-:W-:Y:S02]  /*64e0*/  CS2R R40, SRZ ;  /* 0x0000000000287805 */ /* 0x000fe4000001ff00 */
[----:B------:R-:W-:Y:S01]  /*64f0*/  ISETP.NE.AND P4, PT, R59, 0x1, PT ;  /* 0x000000013b00780c */ /* 0x000fe20003f85270 */
[----:B------:R-:W-:Y:S01]  /*6500*/  IMAD.IADD R82, R75, 0x1, R84 ;  /* 0x000000014b527824 */ /* 0x000fe200078e0254 */
[----:B------:R-:W-:Y:S02]  /*6510*/  SEL R77, R79, R2, !P2 ;  /* 0x000000024f4d7207 */ /* 0x000fe40005000000 */
[----:B------:R-:W-:Y:S02]  /*6520*/  PLOP3.LUT P2, PT, PT, PT, UP1, 0x80, 0x8 ;  /* 0x000000000008781c */ /* 0x000fe40003f4f018 */
[----:B------:R-:W-:Y:S01]  /*6530*/  SEL R2, RZ, 0xffffffff, P3 ;  /* 0xffffffffff027807 */ /* 0x000fe20001800000 */
[----:B------:R-:W-:Y:S01]  /*6540*/  IMAD.HI.U32 R78, R77, UR46, RZ ;  /* 0x0000002e4d4e7c27 */ /* 0x000fe2000f8e00ff */
[----:B------:R-:W-:Y:S02]  /*6550*/  @P5 SHF.L.U32 R6, R70, 0x1f, RZ ;  /* 0x0000001f46065819 */ /* 0x000fe400000006ff */
[----:B------:R-:W-:Y:S02]  /*6560*/  LOP3.LUT P3, R80, R63, 0xff, RZ, 0xc0, !PT ;  /* 0x000000ff3f507812 */ /* 0x000fe4000786c0ff */
[----:B------:R-:W1:Y:S01]  /*6570*/  @P5 SYNCS.PHASECHK.TRANS64.TRYWAIT P1, [UR50+0x110], R6 ;  /* 0x00011006ff0055a7 */ /* 0x000e620008021132 */
[----:B------:R-:W-:Y:S02]  /*6580*/  SHF.R.U32.HI R78, RZ, UR47, R78 ;  /* 0x0000002fff4e7c19 */ /* 0x000fe4000801164e */
[----:B------:R-:W-:Y:S02]  /*6590*/  P2R R81, PR, RZ, 0x20 ;  /* 0x00000020ff517803 */ /* 0x000fe40000000000 */
[----:B------:R-:W-:Y:S01]  /*65a0*/  @P2 SEL R2, R3, R2, !P3 ;  /* 0x0000000203022207 */ /* 0x000fe20005800000 */
[----:B------:R-:W-:Y:S01]  /*65b0*/  IMAD.MOV R3, RZ, RZ, -R77 ;  /* 0x000000ffff037224 */ /* 0x000fe200078e0a4d */
[----:B------:R-:W-:Y:S02]  /*65c0*/  SEL R78, R77, R78, !P4 ;  /* 0x0000004e4d4e7207 */ /* 0x000fe40006000000 */
[----:B------:R-:W-:Y:S01]  /*65d0*/  LOP3.LUT R2, R2, 0x1, RZ, 0xc0, !PT ;  /* 0x0000000102027812 */ /* 0x000fe200078ec0ff */
[----:B------:R-:W-:Y:S02]  /*65e0*/  IMAD R79, R60, R3, R79 ;  /* 0x000000033c4f7224 */ /* 0x000fe400078e024f */
[----:B------:R-:W-:Y:S01]  /*65f0*/  IMAD.MOV R4, RZ, RZ, -R78 ;  /* 0x000000ffff047224 */ /* 0x000fe200078e0a4e */
[----:B------:R-:W-:Y:S01]  /*6600*/  ISETP.NE.U32.AND P2, PT, R2, 0x1, PT ;  /* 0x000000010200780c */ /* 0x000fe20003f45070 */
[----:B------:R3:W4:Y:S03]  /*6610*/  SYNCS.PHASECHK.TRANS64.TRYWAIT P0, [R83+URZ+0x170], R0 ;  /* 0x00017000530075a7 */ /* 0x00072600080011ff */
[----:B------:R-:W-:Y:S01]  /*6620*/  P2R R87, PR, RZ, 0x4 ;  /* 0x00000004ff577803 */ /* 0x000fe20000000000 */
[----:B------:R-:W-:Y:S01]  /*6630*/  IMAD R77, R59, R4, R77 ;  /* 0x000000043b4d7224 */ /* 0x000fe200078e024d */
[----:B-1----:R-:W-:Y:S01]  /*6640*/  @P5 SEL R85, RZ, 0x1, !P1 ;  /* 0x00000001ff555807 */ /* 0x002fe20004800000 */
[----:B---3--:R-:W-:Y:S06]  /*6650*/  @!P5 BRA `(.L_x_104) ;  /* 0x000000000044d947 */ /* 0x008fec0003800000 */
[----:B------:R-:W-:Y:S01]  /*6660*/  IMAD.MOV.U32 R50, RZ, RZ, RZ ;  /* 0x000000ffff327224 */ /* 0x000fe200078e00ff */
[----:B------:R-:W-:Y:S01]  /*6670*/  ISETP.NE.AND P1, PT, R85, RZ, PT ;  /* 0x000000ff5500720c */ /* 0x000fe20003f25270 */
[----:B------:R-:W-:Y:S01]  /*6680*/  BSSY B0, `(.L_x_105) ;  /* 0x0000008000007945 */ /* 0x000fe20003800000 */
[----:B------:R-:W-:Y:S02]  /*6690*/  CS2R R42, SRZ ;  /* 0x00000000002a7805 */ /* 0x000fe4000001ff00 */
[----:B------:R-:W-:Y:S02]  /*66a0*/  CS2R R40, SRZ ;  /* 0x0000000000287805 */ /* 0x000fe4000001ff00 */
[----:B------:R-:W-:Y:S07]  /*66b0*/  CS2R R48, SRZ ;  /* 0x0000000000307805 */ /* 0x000fee000001ff00 */
[----:B------:R-:W-:Y:S05]  /*66c0*/  @P1 BRA `(.L_x_106) ;  /* 0x00000000000c1947 */ /* 0x000fea0003800000 */
[----:B------:R-:W-:Y:S04]  /*66d0*/  SHF.L.U32 R3, R70, 0x1f, RZ ;  /* 0x0000001f46037819 */ /* 0x000fe800000006ff */
[----:B------:R-:W1:Y:S02]  /*66e0*/  SYNCS.PHASECHK.TRANS64.TRYWAIT P1, [UR50+0x110], R3 ;  /* 0x00011003ff0075a7 */ /* 0x000e640008021132 */
[----:B-1----:R-:W-:Y:S05]  /*66f0*/  @!P1 BRA `(.L_x_107) ;  /* 0x0000003000789947 */ /* 0x002fea0003800000 */
.L_x_106:
[----:B------:R-:W-:Y:S05]  /*6700*/  BSYNC B0 ;  /* 0x0000000000007941 */ /* 0x000fea0003800000 */
.L_x_105:
[----:B------:R-:W-:Y:S01]  /*6710*/  ISETP.NE.AND P1, PT, R87, RZ, PT ;  /* 0x000000ff5700720c */ /* 0x000fe20003f25270 */
[----:B------:R-:W-:Y:S11]  /*6720*/  HFMA2 R39, -RZ, RZ, 0, 5.9604644775390625e-08 ;  /* 0x00000001ff277431 */ /* 0x000ff600000001ff */
[----:B------:R-:W-:Y:S01]  /*6730*/  @!UPT UIADD3 URZ, UPT, UPT, URZ, URZ, URZ ;  /* 0x000000fffffff290 */ /* 0x000fe2000fffe0ff */
[----:B------:R-:W-:Y:S05]  /*6740*/  @P1 WARPSYNC.ALL ;  /* 0x0000000000001948 */ /* 0x000fea0003800000 */
[----:B------:R3:W1:Y:S04]  /*6750*/  @P1 LDSM.16.M88.4 R40, [R86+UR50+0x200] ;  /* 0x000200325628183b */ /* 0x0006680008000200 */
[----:B------:R3:W1:Y:S02]  /*6760*/  @P1 LDSM.16.M88.4 R48, [R82+0x200] ;  /* 0x000200005230183b */ /* 0x0006640000000200 */
.L_x_104:
[----:B------:R-:W-:Y:S05]  /*6770*/  BSYNC B1 ;  /* 0x0000000000017941 */ /* 0x000fea0003800000 */
.L_x_103:
[----:B-1----:R-:W-:Y:S04]  /*6780*/  SHF.R.U32.HI R2, RZ, 0x15, R34 ;  /* 0x00000015ff027819 */ /* 0x002fe80000011622 */
[----:B------:R-:W-:Y:S01]  /*6790*/  LOP3.LUT P1, RZ, R2, 0x3, R73, 0x48, !PT ;  /* 0x0000000302ff7812 */ /* 0x000fe20007824849 */
[----:B------:R-:W-:Y:S01]  /*67a0*/  @!UPT UIADD3 URZ, UPT, UPT, URZ, URZ, URZ ;  /* 0x000000fffffff290 */ /* 0x000fe2000fffe0ff */
[----:B----4-:R-:W-:Y:S11]  /*67b0*/  @P0 BRA `(.L_x_108) ;  /* 0x0000000000080947 */ /* 0x010ff60003800000 */
[----:B------:R-:W1:Y:S02]  /*67c0*/  SYNCS.PHASECHK.TRANS64.TRYWAIT P0, [R83+URZ+0x170], R0 ;  /* 0x00017000530075a7 */ /* 0x000e6400080011ff */
[----:B-1----:R-:W-:Y:S05]  /*67d0*/  @!P0 BRA `(.L_x_109) ;  /* 0x0000003000588947 */ /* 0x002fea0003800000 */
.L_x_108:
[----:B------:R-:W-:Y:S05]  /*67e0*/  @!P1 BRA `(.L_x_110) ;  /* 0x0000000000409947 */ /* 0x000fea0003800000 */
[----:B------:R-:W4:Y:S01]  /*67f0*/  LDCU.64 UR8, c[0x4][0x70] ;  /* 0x01000e00ff0877ac */ /* 0x000f220008000a00 */
[----:B------:R-:W-:Y:S01]  /*6800*/  MOV R3, 0x0 ;  /* 0x0000000000037802 */ /* 0x000fe20000000f00 */
[----:B------:R-:W-:Y:S02]  /*6810*/  HFMA2 R12, -RZ, RZ, 0, 5.9604644775390625e-08 ;  /* 0x00000001ff0c7431 */ /* 0x000fe400000001ff */
[----:B------:R-:W-:Y:S02]  /*6820*/  IMAD.MOV.U32 R8, RZ, RZ, 0x192 ;  /* 0x00000192ff087424 */ /* 0x000fe400078e00ff */
[----:B------:R-:W-:Y:S01]  /*6830*/  IMAD.MOV.U32 R13, RZ, RZ, RZ ;  /* 0x000000ffff0d7224 */ /* 0x000fe200078e00ff */
[----:B------:R-:W5:Y:S01]  /*6840*/  LDCU.64 UR6, c[0x4][0x78] ;  /* 0x01000f00ff0677ac */ /* 0x000f620008000a00 */
[----:B------:R-:W1:Y:S01]  /*6850*/  LDC.64 R2, c[0x4][R3] ;  /* 0x0100000003027b82 */ /* 0x000e620000000a00 */
[----:B------:R-:W2:Y:S01]  /*6860*/  LDCU.64 UR4, c[0x4][0x10] ;  /* 0x01000200ff0477ac */ /* 0x000ea20008000a00 */
[----:B----4-:R-:W-:Y:S01]  /*6870*/  MOV R5, UR9 ;  /* 0x0000000900057c02 */ /* 0x010fe20008000f00 */
[----:B------:R-:W-:Y:S01]  /*6880*/  IMAD.U32 R4, RZ, RZ, UR8 ;  /* 0x00000008ff047e24 */ /* 0x000fe2000f8e00ff */
[----:B-----5:R-:W-:Y:S01]  /*6890*/  MOV R7, UR7 ;  /* 0x0000000700077c02 */ /* 0x020fe20008000f00 */
[----:B------:R-:W-:Y:S01]  /*68a0*/  IMAD.U32 R6, RZ, RZ, UR6 ;  /* 0x00000006ff067e24 */ /* 0x000fe2000f8e00ff */
[----:B--2---:R-:W-:Y:S01]  /*68b0*/  MOV R11, UR5 ;  /* 0x00000005000b7c02 */ /* 0x004fe20008000f00 */
[----:B------:R-:W-:Y:S02]  /*68c0*/  IMAD.U32 R10, RZ, RZ, UR4 ;  /* 0x00000004ff0a7e24 */ /* 0x000fe4000f8e00ff */
[----:B------:R-:W-:Y:S07]  /*68d0*/  LEPC R20, `(.L_x_110) ;  /* 0x000000001014794e */ /* 0x000fee0000000000 */
[----:B-1-3--:R-:W-:Y:S05]  /*68e0*/  CALL.ABS.NOINC R2 ;  /* 0x0000000002007343 */ /* 0x00afea0003c00000 */
.L_x_110:
[----:B------:R-:W-:Y:S05]  /*68f0*/  WARPSYNC.ALL ;  /* 0x0000000000007948 */ /* 0x000fea0003800000 */
[----:B------:R-:W-:Y:S01]  /*6900*/  R2UR UR4, R34 ;  /* 0x00000000220472ca */ /* 0x000fe200000e0000 */
[--C-:B------:R-:W-:Y:S01]  /*6910*/  HADD2.F32 R20, -RZ, R40.reuse.H0_H0 ;  /* 0x20000028ff147230 */ /* 0x100fe20000004100 */
[----:B------:R-:W-:Y:S01]  /*6920*/  ISETP.NE.AND P0, PT, R72, RZ, PT ;  /* 0x000000ff4800720c */ /* 0x000fe20003f05270 */
[----:B------:R-:W-:Y:S01]  /*6930*/  HADD2.F32 R21, -RZ, R40.H1_H1 ;  /* 0x30000028ff157230 */ /* 0x000fe20000004100 */
[----:B------:R-:W-:Y:S01]  /*6940*/  BSSY.RECONVERGENT B0, `(.L_x_111) ;  /* 0x000004e000007945 */ /* 0x000fe20003800200 */
[--C-:B------:R-:W-:Y:S02]  /*6950*/  HADD2.F32 R36, -RZ, R41.reuse.H0_H0 ;  /* 0x20000029ff247230 */ /* 0x100fe40000004100 */
[----:B------:R-:W-:Y:S02]  /*6960*/  HADD2.F32 R38, -RZ, R41.H1_H1 ;  /* 0x30000029ff267230 */ /* 0x000fe40000004100 */
[----:B------:R-:W-:Y:S04]  /*6970*/  HADD2.F32 R37, -RZ, R49.H0_H0 ;  /* 0x20000031ff257230 */ /* 0x000fe80000004100 */
[----:B------:R-:W1:Y:S02]  /*6980*/  LDTM.16dp256bit.x4 R4, tmem[UR4] ;  /* 0x00000004000479ee */ /* 0x000e640008120000 */
[C---:B-12---:R-:W-:Y:S01]  /*6990*/  FMUL R0, R33.reuse, R4 ;  /* 0x0000000421007220 */ /* 0x046fe20000400000 */
[C---:B------:R-:W-:Y:S01]  /*69a0*/  FMUL R2, R33.reuse, R5 ;  /* 0x0000000521027220 */ /* 0x040fe20000400000 */
[C---:B------:R-:W-:Y:S01]  /*69b0*/  FMUL R3, R33.reuse, R6 ;  /* 0x0000000621037220 */ /* 0x040fe20000400000 */
[----:B------:R-:W-:Y:S01]  /*69c0*/  FMUL R7, R33, R7 ;  /* 0x0000000721077220 */ /* 0x000fe20000400000 */
[C---:B------:R-:W-:Y:S01]  /*69d0*/  FFMA R0, R35.reuse, R20, R0 ;  /* 0x0000001423007223 */ /* 0x040fe20000000000 */
[C---:B------:R-:W-:Y:S01]  /*69e0*/  FFMA R2, R35.reuse, R21, R2 ;  /* 0x0000001523027223 */ /* 0x040fe20000000002 */
[C---:B------:R-:W-:Y:S01]  /*69f0*/  FFMA R3, R35.reuse, R36, R3 ;  /* 0x0000002423037223 */ /* 0x040fe20000000003 */
[--C-:B------:R-:W-:Y:S02]  /*6a00*/  HADD2.F32 R20, -RZ, R42.reuse.H0_H0 ;  /* 0x2000002aff147230 */ /* 0x100fe40000004100 */
[----:B------:R-:W-:Y:S01]  /*6a10*/  FFMA R7, R35, R38, R7 ;  /* 0x0000002623077223 */ /* 0x000fe20000000007 */
[C---:B------:R-:W-:Y:S01]  /*6a20*/  FMUL R4, R33.reuse, R8 ;  /* 0x0000000821047220 */ /* 0x040fe20000400000 */
[----:B------:R-:W-:Y:S01]  /*6a30*/  HADD2.F32 R36, -RZ, R42.H1_H1 ;  /* 0x3000002aff247230 */ /* 0x000fe20000004100 */
[----:B------:R-:W-:Y:S01]  /*6a40*/  F2FP.F16.F32.PACK_AB R44, R2, R0 ;  /* 0x00000000022c723e */ /* 0x000fe200000000ff */
[----:B------:R-:W-:Y:S01]  /*6a50*/  FMUL R5, R33, R9 ;  /* 0x0000000921057220 */ /* 0x000fe20000400000 */
[--C-:B------:R-:W-:Y:S01]  /*6a60*/  HADD2.F32 R21, -RZ, R43.reuse.H0_H0 ;  /* 0x2000002bff157230 */ /* 0x100fe20000004100 */
[----:B------:R-:W-:Y:S01]  /*6a70*/  F2FP.F16.F32.PACK_AB R45, R7, R3 ;  /* 0x00000003072d723e */ /* 0x000fe200000000ff */
[C---:B------:R-:W-:Y:S01]  /*6a80*/  FFMA R4, R35.reuse, R20, R4 ;  /* 0x0000001423047223 */ /* 0x040fe20000000004 */
[----:B------:R-:W-:Y:S01]  /*6a90*/  FFMA R5, R35, R36, R5 ;  /* 0x0000002423057223 */ /* 0x000fe20000000005 */
[C---:B------:R-:W-:Y:S01]  /*6aa0*/  FMUL R6, R33.reuse, R10 ;  /* 0x0000000a21067220 */ /* 0x040fe20000400000 */
[----:B------:R-:W-:Y:S02]  /*6ab0*/  HADD2.F32 R20, -RZ, R43.H1_H1 ;  /* 0x3000002bff147230 */ /* 0x000fe40000004100 */
[C---:B------:R-:W-:Y:S01]  /*6ac0*/  FMUL R11, R33.reuse, R11 ;  /* 0x0000000b210b7220 */ /* 0x040fe20000400000 */
[----:B------:R-:W-:Y:S01]  /*6ad0*/  FMUL R8, R33, R12 ;  /* 0x0000000c21087220 */ /* 0x000fe20000400000 */
[----:B------:R-:W-:Y:S01]  /*6ae0*/  FFMA R6, R35, R21, R6 ;  /* 0x0000001523067223 */ /* 0x000fe20000000006 */
[--C-:B------:R-:W-:Y:S02]  /*6af0*/  HADD2.F32 R21, -RZ, R48.reuse.H0_H0 ;  /* 0x20000030ff157230 */ /* 0x100fe40000004100 */
[C---:B------:R-:W-:Y:S01]  /*6b00*/  FMUL R9, R33.reuse, R13 ;  /* 0x0000000d21097220 */ /* 0x040fe20000400000 */
[----:B------:R-:W-:Y:S02]  /*6b10*/  HADD2.F32 R36, -RZ, R48.H1_H1 ;  /* 0x30000030ff247230 */ /* 0x000fe40000004100 */
[----:B------:R-:W-:Y:S01]  /*6b20*/  FMUL R10, R33, R14 ;  /* 0x0000000e210a7220 */ /* 0x000fe20000400000 */
[C---:B------:R-:W-:Y:S01]  /*6b30*/  FFMA R11, R35.reuse, R20, R11 ;  /* 0x00000014230b7223 */ /* 0x040fe2000000000b */
[C---:B------:R-:W-:Y:S01]  /*6b40*/  FFMA R8, R35.reuse, R21, R8 ;  /* 0x0000001523087223 */ /* 0x040fe20000000008 */
[----:B------:R-:W-:Y:S02]  /*6b50*/  HADD2.F32 R20, -RZ, R49.H1_H1 ;  /* 0x30000031ff147230 */ /* 0x000fe40000004100 */
[----:B------:R-:W-:Y:S01]  /*6b60*/  FFMA R9, R35, R36, R9 ;  /* 0x0000002423097223 */ /* 0x000fe20000000009 */
[----:B------:R-:W-:Y:S01]  /*6b70*/  FMUL R15, R33, R15 ;  /* 0x0000000f210f7220 */ /* 0x000fe20000400000 */
[--C-:B------:R-:W-:Y:S02]  /*6b80*/  HADD2.F32 R21, -RZ, R50.reuse.H0_H0 ;  /* 0x20000032ff157230 */ /* 0x100fe40000004100 */
[----:B------:R-:W-:Y:S01]  /*6b90*/  FFMA R10, R35, R37, R10 ;  /* 0x00000025230a7223 */ /* 0x000fe2000000000a */
[C---:B------:R-:W-:Y:S01]  /*6ba0*/  FMUL R12, R33.reuse, R16 ;  /* 0x00000010210c7220 */ /* 0x040fe20000400000 */
[----:B------:R-:W-:Y:S02]  /*6bb0*/  HADD2.F32 R36, -RZ, R50.H1_H1 ;  /* 0x30000032ff247230 */ /* 0x000fe40000004100 */
[C---:B------:R-:W-:Y:S01]  /*6bc0*/  FMUL R13, R33.reuse, R17 ;  /* 0x00000011210d7220 */ /* 0x040fe20000400000 */
[--C-:B------:R-:W-:Y:S02]  /*6bd0*/  HADD2.F32 R37, -RZ, R51.reuse.H0_H0 ;  /* 0x20000033ff257230 */ /* 0x100fe40000004100 */
[----:B------:R-:W-:Y:S01]  /*6be0*/  FMUL R14, R33, R18 ;  /* 0x00000012210e7220 */ /* 0x000fe20000400000 */
[----:B------:R-:W-:Y:S02]  /*6bf0*/  HADD2.F32 R38, -RZ, R51.H1_H1 ;  /* 0x30000033ff267230 */ /* 0x000fe40000004100 */
[----:B------:R-:W-:Y:S01]  /*6c00*/  FFMA R15, R35, R20, R15 ;  /* 0x00000014230f7223 */ /* 0x000fe2000000000f */
[----:B------:R-:W-:Y:S01]  /*6c10*/  FMUL R19, R33, R19 ;  /* 0x0000001321137220 */ /* 0x000fe20000400000 */
[C---:B------:R-:W-:Y:S01]  /*6c20*/  FFMA R12, R35.reuse, R21, R12 ;  /* 0x00000015230c7223 */ /* 0x040fe2000000000c */
[C---:B------:R-:W-:Y:S01]  /*6c30*/  FFMA R13, R35.reuse, R36, R13 ;  /* 0x00000024230d7223 */ /* 0x040fe2000000000d */
[C---:B------:R-:W-:Y:S01]  /*6c40*/  FFMA R14, R35.reuse, R37, R14 ;  /* 0x00000025230e7223 */ /* 0x040fe2000000000e */
[----:B------:R-:W-:Y:S01]  /*6c50*/  FFMA R19, R35, R38, R19 ;  /* 0x0000002623137223 */ /* 0x000fe20000000013 */
[----:B------:R-:W-:Y:S02]  /*6c60*/  F2FP.F16.F32.PACK_AB R46, R5, R4 ;  /* 0x00000004052e723e */ /* 0x000fe400000000ff */
[----:B------:R-:W-:Y:S02]  /*6c70*/  F2FP.F16.F32.PACK_AB R47, R11, R6 ;  /* 0x000000060b2f723e */ /* 0x000fe400000000ff */
[----:B------:R-:W-:Y:S02]  /*6c80*/  F2FP.F16.F32.PACK_AB R88, R9, R8 ;  /* 0x000000080958723e */ /* 0x000fe400000000ff */
[----:B------:R-:W-:Y:S01]  /*6c90*/  F2FP.F16.F32.PACK_AB R89, R15, R10 ;  /* 0x0000000a0f59723e */ /* 0x000fe200000000ff */
[----:B------:R1:W-:Y:S01]  /*6ca0*/  STSM.16.M88.4 [R84+0x200], R44 ;  /* 0x0002002c54007844 */ /* 0x0003e20000000200 */
[----:B------:R-:W-:Y:S02]  /*6cb0*/  F2FP.F16.F32.PACK_AB R90, R13, R12 ;  /* 0x0000000c0d5a723e */ /* 0x000fe400000000ff */
[----:B------:R-:W-:Y:S05]  /*6cc0*/  F2FP.F16.F32.PACK_AB R91, R19, R14 ;  /* 0x0000000e135b723e */ /* 0x000fea00000000ff */
[----:B------:R1:W-:Y:S01]  /*6cd0*/  STSM.16.M88.4 [R82+0x200], R88 ;  /* 0x0002005852007844 */ /* 0x0003e20000000200 */
[----:B------:R-:W-:Y:S01]  /*6ce0*/  @!PT LDS RZ, [RZ] ;  /* 0x00000000fffff984 */ /* 0x000fe20000000800 */
[----:B------:R-:W-:Y:S01]  /*6cf0*/  @!PT LDS RZ, [RZ] ;  /* 0x00000000fffff984 */ /* 0x000fe20000000800 */
[----:B------:R-:W-:Y:S01]  /*6d00*/  @!PT LDS RZ, [RZ] ;  /* 0x00000000fffff984 */ /* 0x000fe20000000800 */
[----:B------:R-:W-:Y:S01]  /*6d10*/  @!PT LDS RZ, [RZ] ;  /* 0x00000000fffff984 */ /* 0x000fe20000000800 */
[----:B------:R2:W-:Y:S07]  /*6d20*/  MEMBAR.ALL.CTA ;  /* 0x0000000000007992 */ /* 0x0005ee0000008000 */
[----:B--2---:R-:W2:Y:S02]  /*6d30*/  FENCE.VIEW.ASYNC.S ;  /* 0x00000000000073c6 */ /* 0x004ea40000000000 */
[----:B--2---:R-:W-:Y:S06]  /*6d40*/  BAR.SYNC.DEFER_BLOCKING 0x1, 0x80 ;  /* 0x0042000000007b1d */ /* 0x004fec0000010000 */
[----:B------:R-:W-:Y:S05]  /*6d50*/  @P0 BRA `(.L_x_112) ;  /* 0x0000000000300947 */ /* 0x000fea0003800000 */
[----:B------:R-:W-:Y:S01]  /*6d60*/  UIADD3 UR6, UPT, UPT, UR50, 0x200, URZ ;  /* 0x0000020032067890 */ /* 0x000fe2000fffe0ff */
[----:B------:R-:W-:Y:S01]  /*6d70*/  R2UR UR42, R79 ;  /* 0x000000004f2a72ca */ /* 0x000fe200000e0000 */
[----:B------:R-:W-:Y:S01]  /*6d80*/  UIADD3 UR4, UP0, UPT, UR54, 0x680, URZ ;  /* 0x0000068036047890 */ /* 0x000fe2000ff1e0ff */
[----:B------:R-:W-:Y:S02]  /*6d90*/  R2UR UR43, R77 ;  /* 0x000000004d2b72ca */ /* 0x000fe400000e0000 */
[----:B------:R-:W-:Y:S01]  /*6da0*/  R2UR UR44, R78 ;  /* 0x000000004e2c72ca */ /* 0x000fe200000e0000 */
[----:B------:R-:W-:Y:S01]  /*6db0*/  IMAD.U32 R74, RZ, RZ, UR6 ;  /* 0x00000006ff4a7e24 */ /* 0x000fe2000f8e00ff */
[----:B------:R-:W-:Y:S04]  /*6dc0*/  UIADD3.X UR5, UPT, UPT, URZ, UR55, URZ, UP0, !UPT ;  /* 0x00000037ff057290 */ /* 0x000fe800087fe4ff */
[----:B------:R-:W-:Y:S11]  /*6dd0*/  R2UR UR40, R74 ;  /* 0x000000004a2872ca */ /* 0x000ff600000e0000 */
[----:B------:R-:W-:Y:S02]  /*6de0*/  @!UPT UIADD3 URZ, UPT, UPT, URZ, URZ, URZ ;  /* 0x000000fffffff290 */ /* 0x000fe4000fffe0ff */
[----:B------:R2:W-:Y:S01]  /*6df0*/  UTMASTG.4D.IM2COL [UR40], [UR4] ;  /* 0x00000028040073b5 */ /* 0x0005e20008058000 */
[----:B------:R0:W-:Y:S01]  /*6e00*/  UTMACMDFLUSH ;  /* 0x00000000000079b7 */ /* 0x0001e20000000000 */
[----:B--2---:R-:W-:Y:S04]  /*6e10*/  DEPBAR.LE SB0, 0x1 ;  /* 0x000080400000791a */ /* 0x004fe80000000000 */
.L_x_112:
[----:B------:R-:W-:Y:S05]  /*6e20*/  BSYNC.RECONVERGENT B0 ;  /* 0x0000000000007941 */ /* 0x000fea0003800200 */
.L_x_111:
[----:B------:R-:W-:Y:S01]  /*6e30*/  BAR.SYNC.DEFER_BLOCKING 0x1, 0x80 ;  /* 0x0042000000007b1d */ /* 0x000fe20000010000 */
[----:B------:R-:W-:Y:S01]  /*6e40*/  ISETP.NE.AND P1, PT, R81, RZ, PT ;  /* 0x000000ff5100720c */ /* 0x000fe20003f25270 */
[----:B------:R-:W-:Y:S01]  /*6e50*/  UISETP.NE.AND UP0, UPT, UR52, URZ, UPT ;  /* 0x000000ff3400728c */ /* 0x000fe2000bf05270 */
[----:B------:R-:W-:Y:S11]  /*6e60*/  LEA R4, R39, UR50, 0x3 ;  /* 0x0000003227047c11 */ /* 0x000ff6000f8e18ff */
[----:B------:R-:W-:Y:S01]  /*6e70*/  @P1 SHF.L.U32 R3, R70, 0x1f, RZ ;  /* 0x0000001f46031819 */ /* 0x000fe200000006ff */
[----:B------:R-:W-:Y:S06]  /*6e80*/  BRA.U !UP0, `(.L_x_113) ;  /* 0x0000000108247547 */ /* 0x000fec000b800000 */
[----:B------:R-:W2:Y:S01]  /*6e90*/  S2R R0, SR_CgaCtaId ;  /* 0x0000000000007919 */ /* 0x000ea20000008800 */
[----:B------:R-:W-:Y:S01]  /*6ea0*/  IMAD.U32 R2, RZ, RZ, UR56 ;  /* 0x00000038ff027e24 */ /* 0x000fe2000f8e00ff */
[----:B------:R-:W-:Y:S04]  /*6eb0*/  UIADD3 UR56, UPT, UPT, UR56, 0x1, URZ ;  /* 0x0000000138387890 */ /* 0x000fe8000fffe0ff */
[----:B------:R-:W-:Y:S01]  /*6ec0*/  @P1 LEA R2, R2, UR50, 0x3 ;  /* 0x0000003202021c11 */ /* 0x000fe2000f8e18ff */
[----:B------:R-:W-:Y:S04]  /*6ed0*/  UISETP.NE.AND UP0, UPT, UR56, 0x4, UPT ;  /* 0x000000043800788c */ /* 0x000fe8000bf05270 */
[----:B------:R-:W-:Y:S01]  /*6ee0*/  @P1 VIADD R5, R2, 0x130 ;  /* 0x0000013002051836 */ /* 0x000fe20000000000 */
[----:B------:R-:W-:Y:S04]  /*6ef0*/  USEL UR56, UR56, URZ, UP0 ;  /* 0x000000ff38387287 */ /* 0x000fe80008000000 */
[----:B--2---:R-:W-:Y:S04]  /*6f00*/  @P1 PRMT R0, R0, 0x654, R5 ;  /* 0x0000065400001816 */ /* 0x004fe80000000005 */
[----:B------:R2:W-:Y:S04]  /*6f10*/  @P1 SYNCS.ARRIVE.TRANS64.RED.A1T0 RZ, [R0+URZ], RZ ;  /* 0x000000ff00ff19a7 */ /* 0x0005e800081004ff */
.L_x_113:
[----:B------:R-:W4:Y:S01]  /*6f20*/  @P1 SYNCS.PHASECHK.TRANS64.TRYWAIT P0, [R4+URZ+0x110], R3 ;  /* 0x00011003040015a7 */ /* 0x000f2200080011ff */
[----:B------:R-:W-:Y:S01]  /*6f30*/  BSSY B1, `(.L_x_114) ;  /* 0x0000013000017945 */ /* 0x000fe20003800000 */
[----:B----4-:R-:W-:Y:S03]  /*6f40*/  @P1 SEL R85, RZ, 0x1, !P0 ;  /* 0x00000001ff551807 */ /* 0x010fe60004000000 */
[----:B------:R-:W-:Y:S05]  /*6f50*/  @!P1 BRA `(.L_x_115) ;  /* 0x0000000000409947 */ /* 0x000fea0003800000 */
[----:B------:R-:W-:Y:S01]  /*6f60*/  ISETP.NE.AND P1, PT, R87, RZ, PT ;  /* 0x000000ff5700720c */ /* 0x000fe20003f25270 */
[----:B------:R-:W-:Y:S01]  /*6f70*/  BSSY B0, `(.L_x_116) ;  /* 0x0000009000007945 */ /* 0x000fe20003800000 */
[----:B------:R-:W-:Y:S11]  /*6f80*/  ISETP.NE.AND P0, PT, R85, RZ, PT ;  /* 0x000000ff5500720c */ /* 0x000ff60003f05270 */
[----:B------:R-:W-:Y:S05]  /*6f90*/  @P1 IMAD R2, R39, 0x1000, R86 ;  /* 0x0000100027021824 */ /* 0x000fea00078e0256 */
[----:B--2---:R-:W-:Y:S05]  /*6fa0*/  @P1 IADD3 R0, PT, PT, R2, UR50, RZ ;  /* 0x0000003202001c10 */ /* 0x004fea000fffe0ff */
[----:B------:R-:W-:Y:S01]  /*6fb0*/  @P1 IMAD.IADD R0, R75, 0x1, R0 ;  /* 0x000000014b001824 */ /* 0x000fe200078e0200 */
[----:B------:R-:W-:Y:S06]  /*6fc0*/  @P0 BRA `(.L_x_117) ;  /* 0x00000000000c0947 */ /* 0x000fec0003800000 */
[----:B------:R-:W-:Y:S04]  /*6fd0*/  SHF.L.U32 R3, R70, 0x1f, RZ ;  /* 0x0000001f46037819 */ /* 0x000fe800000006ff */
[----:B------:R-:W2:Y:S02]  /*6fe0*/  SYNCS.PHASECHK.TRANS64.TRYWAIT P0, [R4+URZ+0x110], R3 ;  /* 0x00011003040075a7 */ /* 0x000ea400080011ff */
[----:B--2---:R-:W-:Y:S05]  /*6ff0*/  @!P0 BRA `(.L_x_118) ;  /* 0x0000002800648947 */ /* 0x004fea0003800000 */
.L_x_117:
[----:B------:R-:W-:Y:S05]  /*7000*/  BSYNC B0 ;  /* 0x0000000000007941 */ /* 0x000fea0003800000 */
.L_x_116:
[----:B------:R-:W-:Y:S02]  /*7010*/  ISETP.NE.AND P0, PT, R87, RZ, PT ;  /* 0x000000ff5700720c */ /* 0x000fe40003f05270 */
[----:B------:R-:W-:Y:S11]  /*7020*/  IADD3 R39, PT, PT, R39, 0x1, RZ ;  /* 0x0000000127277810 */ /* 0x000ff60007ffe0ff */
[----:B------:R-:W-:Y:S05]  /*7030*/  @P0 WARPSYNC.ALL ;  /* 0x0000000000000948 */ /* 0x000fea0003800000 */
[----:B------:R4:W1:Y:S04]  /*7040*/  @P0 LDSM.16.M88.4 R40, [R2+UR50+0x200] ;  /* 0x000200320228083b */ /* 0x0008680008000200 */
[----:B------:R4:W1:Y:S02]  /*7050*/  @P0 LDSM.16.M88.4 R48, [R0+0x200] ;  /* 0x000200000030083b */ /* 0x0008640000000200 */
.L_x_115:
[----:B------:R-:W-:Y:S05]  /*7060*/  BSYNC B1 ;  /* 0x0000000000017941 */ /* 0x000fea0003800000 */
.L_x_114:
[----:B--2-4-:R-:W-:Y:S05]  /*7070*/  VIADD R0, R34, 0x20 ;  /* 0x0000002022007836 */ /* 0x014fea0000000000 */
[----:B------:R-:W-:Y:S04]  /*7080*/  SHF.R.U32.HI R0, RZ, 0x15, R0 ;  /* 0x00000015ff007819 */ /* 0x000fe80000011600 */
[----:B------:R-:W-:Y:S11]  /*7090*/  LOP3.LUT P0, RZ, R0, 0x3, R73, 0x48, !PT ;  /* 0x0000000300ff7812 */ /* 0x000ff60007804849 */
[----:B------:R-:W-:Y:S02]  /*70a0*/  @!UPT UIADD3 URZ, UPT, UPT, URZ, URZ, URZ ;  /* 0x000000fffffff290 */ /* 0x000fe4000fffe0ff */
[----:B------:R-:W-:Y:S05]  /*70b0*/  @!P0 BRA `(.L_x_119) ;  /* 0x0000000000408947 */ /* 0x000fea0003800000 */
[----:B------:R-:W2:Y:S01]  /*70c0*/  LDCU.64 UR8, c[0x4][0x70] ;  /* 0x01000e00ff0877ac */ /* 0x000ea20008000a00 */
[----:B------:R-:W-:Y:S01]  /*70d0*/  MOV R3, 0x0 ;  /* 0x0000000000037802 */ /* 0x000fe20000000f00 */
[----:B------:R-:W-:Y:S02]  /*70e0*/  HFMA2 R12, -RZ, RZ, 0, 5.9604644775390625e-08 ;  /* 0x00000001ff0c7431 */ /* 0x000fe400000001ff */
[----:B------:R-:W-:Y:S02]  /*70f0*/  IMAD.MOV.U32 R8, RZ, RZ, 0x192 ;  /* 0x00000192ff087424 */ /* 0x000fe400078e00ff */
[----:B------:R-:W-:Y:S01]  /*7100*/  IMAD.MOV.U32 R13, RZ, RZ, RZ ;  /* 0x000000ffff0d7224 */ /* 0x000fe200078e00ff */
[----:B------:R-:W4:Y:S01]  /*7110*/  LDCU.64 UR6, c[0x4][0x78] ;  /* 0x01000f00ff0677ac */ /* 0x000f220008000a00 */
[----:B------:R-:W1:Y:S01]  /*7120*/  LDC.64 R2, c[0x4][R3] ;  /* 0x0100000003027b82 */ /* 0x000e620000000a00 */
[----:B------:R-:W5:Y:S01]  /*7130*/  LDCU.64 UR4, c[0x4][0x10] ;  /* 0x01000200ff0477ac */ /* 0x000f620008000a00 */
[----:B--2---:R-:W-:Y:S01]  /*7140*/  MOV R5, UR9 ;  /* 0x0000000900057c02 */ /* 0x004fe20008000f00 */
[----:B------:R-:W-:Y:S01]  /*7150*/  IMAD.U32 R4, RZ, RZ, UR8 ;  /* 0x00000008ff047e24 */ /* 0x000fe2000f8e00ff */
[----:B----4-:R-:W-:Y:S01]  /*7160*/  MOV R7, UR7 ;  /* 0x0000000700077c02 */ /* 0x010fe20008000f00 */
[----:B------:R-:W-:Y:S01]  /*7170*/  IMAD.U32 R6, RZ, RZ, UR6 ;  /* 0x00000006ff067e24 */ /* 0x000fe2000f8e00ff */
[----:B-----5:R-:W-:Y:S01]  /*7180*/  MOV R11, UR5 ;  /* 0x00000005000b7c02 */ /* 0x020fe20008000f00 */
[----:B------:R-:W-:Y:S02]  /*7190*/  IMAD.U32 R10, RZ, RZ, UR4 ;  /* 0x00000004ff0a7e24 */ /* 0x000fe4000f8e00ff */
[----:B------:R-:W-:Y:S07]  /*71a0*/  LEPC R20, `(.L_x_119) ;  /* 0x000000001014794e */ /* 0x000fee0000000000 */
[----:B-1-3--:R-:W-:Y:S05]  /*71b0*/  CALL.ABS.NOINC R2 ;  /* 0x0000000002007343 */ /* 0x00afea0003c00000 */
.L_x_119:
[----:B------:R-:W-:Y:S01]  /*71c0*/  ISETP.NE.AND P6, PT, R81, RZ, PT ;  /* 0x000000ff5100720c */ /* 0x000fe20003fc5270 */
[----:B------:R-:W-:Y:S05]  /*71d0*/  WARPSYNC.ALL ;  /* 0x0000000000007948 */ /* 0x000fea0003800000 */
[----:B------:R-:W-:Y:S01]  /*71e0*/  R2UR UR4, R34 ;  /* 0x00000000220472ca */ /* 0x000fe200000e0000 */
[--C-:B-1----:R-:W-:Y:S01]  /*71f0*/  HADD2.F32 R20, -RZ, R40.reuse.H0_H0 ;  /* 0x20000028ff147230 */ /* 0x102fe20000004100 */
[----:B------:R-:W1:Y:S01]  /*7200*/  S2R R92, SR_CgaCtaId ;  /* 0x00000000005c7919 */ /* 0x000e620000008800 */
[----:B------:R-:W-:Y:S01]  /*7210*/  HADD2.F32 R21, -RZ, R40.H1_H1 ;  /* 0x30000028ff157230 */ /* 0x000fe20000004100 */
[----:B------:R-:W-:Y:S01]  /*7220*/  ISETP.NE.AND P0, PT, R72, RZ, PT ;  /* 0x000000ff4800720c */ /* 0x000fe20003f05270 */
[----:B------:R-:W-:Y:S01]  /*7230*/  HADD2.F32 R36, -RZ, R41.H1_H1 ;  /* 0x30000029ff247230 */ /* 0x000fe20000004100 */
[----:B------:R-:W-:Y:S01]  /*7240*/  MOV R93, UR56 ;  /* 0x00000038005d7c02 */ /* 0x000fe20008000f00 */
[----:B------:R-:W-:Y:S01]  /*7250*/  HADD2.F32 R37, -RZ, R49.H0_H0 ;  /* 0x20000031ff257230 */ /* 0x000fe20000004100 */
[----:B------:R-:W-:Y:S01]  /*7260*/  BSSY.RECONVERGENT B0, `(.L_x_120) ;  /* 0x000004f000007945 */ /* 0x000fe20003800200 */
[----:B------:R-:W-:Y:S01]  /*7270*/  HADD2.F32 R38, -RZ, R51.H1_H1 ;  /* 0x30000033ff267230 */ /* 0x000fe20000004100 */
[----:B------:R-:W-:Y:S03]  /*7280*/  @P6 LEA R93, R93, UR50, 0x3 ;  /* 0x000000325d5d6c11 */ /* 0x000fe6000f8e18ff */
[----:B------:R-:W2:Y:S01]  /*7290*/  LDTM.16dp256bit.x4 R4, tmem[UR4+0x20] ;  /* 0x00002004000479ee */ /* 0x000ea20008120000 */
[----:B------:R-:W-:Y:S01]  /*72a0*/  @P6 IADD3 R93, PT, PT, R93, 0x130, RZ ;  /* 0x000001305d5d6810 */ /* 0x000fe20007ffe0ff */
[C---:B--2---:R-:W-:Y:S01]  /*72b0*/  FMUL R0, R33.reuse, R4 ;  /* 0x0000000421007220 */ /* 0x044fe20000400000 */
[C---:B------:R-:W-:Y:S01]  /*72c0*/  FMUL R2, R33.reuse, R5 ;  /* 0x0000000521027220 */ /* 0x040fe20000400000 */
[C---:B------:R-:W-:Y:S01]  /*72d0*/  FMUL R3, R33.reuse, R6 ;  /* 0x0000000621037220 */ /* 0x040fe20000400000 */
[----:B------:R-:W-:Y:S01]  /*72e0*/  FMUL R7, R33, R7 ;  /* 0x0000000721077220 */ /* 0x000fe20000400000 */
[C---:B------:R-:W-:Y:S01]  /*72f0*/  FFMA R0, R35.reuse, R20, R0 ;  /* 0x0000001423007223 */ /* 0x040fe20000000000 */
[----:B------:R-:W-:Y:S02]  /*7300*/  HADD2.F32 R20, -RZ, R41.H0_H0 ;  /* 0x20000029ff147230 */ /* 0x000fe40000004100 */
[----:B------:R-:W-:Y:S01]  /*7310*/  FFMA R2, R35, R21, R2 ;  /* 0x0000001523027223 */ /* 0x000fe20000000002 */
[C---:B------:R-:W-:Y:S01]  /*7320*/  FMUL R4, R33.reuse, R8 ;  /* 0x0000000821047220 */ /* 0x040fe20000400000 */
[----:B------:R-:W-:Y:S01]  /*7330*/  FMUL R5, R33, R9 ;  /* 0x0000000921057220 */ /* 0x000fe20000400000 */
[--C-:B------:R-:W-:Y:S02]  /*7340*/  HADD2.F32 R21, -RZ, R43.reuse.H0_H0 ;  /* 0x2000002bff157230 */ /* 0x100fe40000004100 */
[C---:B------:R-:W-:Y:S01]  /*7350*/  FFMA R3, R35.reuse, R20, R3 ;  /* 0x0000001423037223 */ /* 0x040fe20000000003 */
[--C-:B------:R-:W-:Y:S01]  /*7360*/  HADD2.F32 R20, -RZ, R42.reuse.H0_H0 ;  /* 0x2000002aff147230 */ /* 0x100fe20000004100 */
[----:B------:R-:W-:Y:S01]  /*7370*/  F2FP.F16.F32.PACK_AB R44, R2, R0 ;  /* 0x00000000022c723e */ /* 0x000fe200000000ff */
[----:B------:R-:W-:Y:S01]  /*7380*/  FFMA R7, R35, R36, R7 ;  /* 0x0000002423077223 */ /* 0x000fe20000000007 */
[----:B------:R-:W-:Y:S02]  /*7390*/  HADD2.F32 R36, -RZ, R42.H1_H1 ;  /* 0x3000002aff247230 */ /* 0x000fe40000004100 */
[----:B------:R-:W-:Y:S01]  /*73a0*/  FMUL R6, R33, R10 ;  /* 0x0000000a21067220 */ /* 0x000fe20000400000 */
[----:B------:R-:W-:Y:S01]  /*73b0*/  FFMA R4, R35, R20, R4 ;  /* 0x0000001423047223 */ /* 0x000fe20000000004 */
[----:B------:R-:W-:Y:S01]  /*73c0*/  HADD2.F32 R20, -RZ, R43.H1_H1 ;  /* 0x3000002bff147230 */ /* 0x000fe20000004100 */
[----:B------:R-:W-:Y:S01]  /*73d0*/  F2FP.F16.F32.PACK_AB R45, R7, R3 ;  /* 0x00000003072d723e */ /* 0x000fe200000000ff */
[----:B------:R-:W-:Y:S01]  /*73e0*/  FFMA R5, R35, R36, R5 ;  /* 0x0000002423057223 */ /* 0x000fe20000000005 */
[----:B------:R-:W-:Y:S01]  /*73f0*/  FMUL R11, R33, R11 ;  /* 0x0000000b210b7220 */ /* 0x000fe20000400000 */
[----:B------:R-:W-:Y:S01]  /*7400*/  FFMA R6, R35, R21, R6 ;  /* 0x0000001523067223 */ /* 0x000fe20000000006 */
[--C-:B------:R-:W-:Y:S02]  /*7410*/  HADD2.F32 R21, -RZ, R48.reuse.H0_H0 ;  /* 0x20000030ff157230 */ /* 0x100fe40000004100 */
[----:B------:R-:W-:Y:S01]  /*7420*/  FMUL R8, R33, R12 ;  /* 0x0000000c21087220 */ /* 0x000fe20000400000 */
[----:B------:R-:W-:Y:S01]  /*7430*/  FFMA R11, R35, R20, R11 ;  /* 0x00000014230b7223 */ /* 0x000fe2000000000b */
[----:B------:R-:W-:Y:S02]  /*7440*/  HADD2.F32 R20, -RZ, R48.H1_H1 ;  /* 0x30000030ff147230 */ /* 0x000fe40000004100 */
[----:B------:R-:W-:Y:S01]  /*7450*/  FMUL R9, R33, R13 ;  /* 0x0000000d21097220 */ /* 0x000fe20000400000 */
[----:B------:R-:W-:Y:S01]  /*7460*/  FFMA R8, R35, R21, R8 ;  /* 0x0000001523087223 */ /* 0x000fe20000000008 */
[C---:B------:R-:W-:Y:S01]  /*7470*/  FMUL R10, R33.reuse, R14 ;  /* 0x0000000e210a7220 */ /* 0x040fe20000400000 */
[----:B------:R-:W-:Y:S01]  /*7480*/  FMUL R15, R33, R15 ;  /* 0x0000000f210f7220 */ /* 0x000fe20000400000 */
[C---:B------:R-:W-:Y:S01]  /*7490*/  FFMA R9, R35.reuse, R20, R9 ;  /* 0x0000001423097223 */ /* 0x040fe20000000009 */
[----:B------:R-:W-:Y:S02]  /*74a0*/  HADD2.F32 R20, -RZ, R49.H1_H1 ;  /* 0x30000031ff147230 */ /* 0x000fe40000004100 */
[----:B------:R-:W-:Y:S01]  /*74b0*/  FFMA R10, R35, R37, R10 ;  /* 0x00000025230a7223 */ /* 0x000fe2000000000a */
[--C-:B------:R-:W-:Y:S02]  /*74c0*/  HADD2.F32 R21, -RZ, R50.reuse.H0_H0 ;  /* 0x20000032ff157230 */ /* 0x100fe40000004100 */
[C---:B------:R-:W-:Y:S01]  /*74d0*/  FMUL R12, R33.reuse, R16 ;  /* 0x00000010210c7220 */ /* 0x040fe20000400000 */
[----:B------:R-:W-:Y:S02]  /*74e0*/  HADD2.F32 R36, -RZ, R50.H1_H1 ;  /* 0x30000032ff247230 */ /* 0x000fe40000004100 */
[C---:B------:R-:W-:Y:S01]  /*74f0*/  FMUL R13, R33.reuse, R17 ;  /* 0x00000011210d7220 */ /* 0x040fe20000400000 */
[----:B------:R-:W-:Y:S02]  /*7500*/  HADD2.F32 R37, -RZ, R51.H0_H0 ;  /* 0x20000033ff257230 */ /* 0x000fe40000004100 */
[----:B------:R-:W-:Y:S01]  /*7510*/  FMUL R14, R33, R18 ;  /* 0x00000012210e7220 */ /* 0x000fe20000400000 */
        /* <DEDUP_REMOVED lines=12> */
[----:B------:R-:W-:Y:S02]  /*75e0*/  F2FP.F16.F32.PACK_AB R91, R19, R14 ;  /* 0x0000000e135b723e */ /* 0x000fe400000000ff */
[----:B------:R-:W-:Y:S02]  /*75f0*/  LEA R16, R39, UR50, 0x3 ;  /* 0x0000003227107c11 */ /* 0x000fe4000f8e18ff */
[----:B------:R-:W-:Y:S01]  /*7600*/  @P6 SHF.L.U32 R17, R70, 0x1f, RZ ;  /* 0x0000001f46116819 */ /* 0x000fe200000006ff */
[----:B------:R2:W-:Y:S01]  /*7610*/  STSM.16.M88.4 [R82+0x1200], R88 ;  /* 0x0012005852007844 */ /* 0x0005e20000000200 */
[----:B-1----:R-:W-:Y:S01]  /*7620*/  @P6 PRMT R93, R92, 0x654, R93 ;  /* 0x000006545c5d6816 */ /* 0x002fe2000000005d */
[----:B------:R-:W-:Y:S01]  /*7630*/  @!PT LDS RZ, [RZ] ;  /* 0x00000000fffff984 */ /* 0x000fe20000000800 */
[----:B------:R-:W-:Y:S01]  /*7640*/  @!PT LDS RZ, [RZ] ;  /* 0x00000000fffff984 */ /* 0x000fe20000000800 */
[----:B------:R-:W-:Y:S01]  /*7650*/  @!PT LDS RZ, [RZ] ;  /* 0x00000000fffff984 */ /* 0x000fe20000000800 */
[----:B------:R-:W-:Y:S01]  /*7660*/  @!PT LDS RZ, [RZ] ;  /* 0x00000000fffff984 */ /* 0x000fe20000000800 */
[----:B------:R1:W-:Y:S06]  /*7670*/  MEMBAR.ALL.CTA ;  /* 0x0000000000007992 */ /* 0x0003ec0000008000 */
[----:B-1----:R-:W1:Y:S02]  /*7680*/  FENCE.VIEW.ASYNC.S ;  /* 0x00000000000073c6 */ /* 0x002e640000000000 */
[----:B-1----:R-:W-:Y:S06]  /*7690*/  BAR.SYNC.DEFER_BLOCKING 0x1, 0x80 ;  /* 0x0042000000007b1d */ /* 0x002fec0000010000 */
[----:B------:R-:W-:Y:S05]  /*76a0*/  @P0 BRA `(.L_x_121) ;  /* 0x0000000000280947 */ /* 0x000fea0003800000 */
[----:B------:R-:W-:Y:S01]  /*76b0*/  R2UR UR10, R79 ;  /* 0x000000004f0a72ca */ /* 0x000fe200000e0000 */
[----:B------:R-:W-:Y:S01]  /*76c0*/  UIADD3 UR4, UP0, UPT, UR54, 0x680, URZ ;  /* 0x0000068036047890 */ /* 0x000fe2000ff1e0ff */
[----:B------:R-:W-:Y:S01]  /*76d0*/  R2UR UR11, R77 ;  /* 0x000000004d0b72ca */ /* 0x000fe200000e0000 */
[----:B------:R-:W-:Y:S01]  /*76e0*/  UIADD3 UR9, UPT, UPT, UR41, 0x20, URZ ;  /* 0x0000002029097890 */ /* 0x000fe2000fffe0ff */
[----:B------:R-:W-:Y:S01]  /*76f0*/  R2UR UR12, R78 ;  /* 0x000000004e0c72ca */ /* 0x000fe200000e0000 */
[----:B------:R-:W-:Y:S02]  /*7700*/  UIADD3 UR8, UPT, UPT, UR50, 0x1200, URZ ;  /* 0x0000120032087890 */ /* 0x000fe4000fffe0ff */
[----:B------:R-:W-:Y:S10]  /*7710*/  UIADD3.X UR5, UPT, UPT, URZ, UR55, URZ, UP0, !UPT ;  /* 0x00000037ff057290 */ /* 0x000ff400087fe4ff */
[----:B------:R1:W-:Y:S01]  /*7720*/  UTMASTG.4D.IM2COL [UR8], [UR4] ;  /* 0x00000008040073b5 */ /* 0x0003e20008058000 */
[----:B------:R0:W-:Y:S01]  /*7730*/  UTMACMDFLUSH ;  /* 0x00000000000079b7 */ /* 0x0001e20000000000 */
[----:B-1----:R-:W-:Y:S04]  /*7740*/  DEPBAR.LE SB0, 0x1 ;  /* 0x000080400000791a */ /* 0x002fe80000000000 */
.L_x_121:
[----:B------:R-:W-:Y:S05]  /*7750*/  BSYNC.RECONVERGENT B0 ;  /* 0x0000000000007941 */ /* 0x000fea0003800200 */
.L_x_120:
[----:B------:R-:W-:Y:S01]  /*7760*/  BAR.SYNC.DEFER_BLOCKING 0x1, 0x80 ;  /* 0x0042000000007b1d */ /* 0x000fe20000010000 */
[----:B------:R-:W-:Y:S04]  /*7770*/  UIADD3 UR40, UPT, UPT, UR56, 0x1, URZ ;  /* 0x0000000138287890 */ /* 0x000fe8000fffe0ff */
[----:B------:R-:W-:Y:S04]  /*7780*/  UISETP.NE.AND UP0, UPT, UR40, 0x4, UPT ;  /* 0x000000042800788c */ /* 0x000fe8000bf05270 */
[----:B------:R-:W-:Y:S01]  /*7790*/  USEL UR40, UR40, URZ, UP0 ;  /* 0x000000ff28287287 */ /* 0x000fe20008000000 */
[----:B------:R1:W-:Y:S01]  /*77a0*/  @P6 SYNCS.ARRIVE.TRANS64.RED.A1T0 RZ, [R93+URZ], RZ ;  /* 0x000000ff5dff69a7 */ /* 0x0003e200081004ff */
[----:B------:R-:W-:Y:S01]  /*77b0*/  BSSY B1, `(.L_x_122) ;  /* 0x0000014000017945 */ /* 0x000fe20003800000 */
[----:B------:R-:W4:Y:S02]  /*77c0*/  @P6 SYNCS.PHASECHK.TRANS64.TRYWAIT P0, [R16+URZ+0x110], R17 ;  /* 0x00011011100065a7 */ /* 0x000f2400080011ff */
[----:B----4-:R-:W-:Y:S01]  /*77d0*/  @P6 SEL R85, RZ, 0x1, !P0 ;  /* 0x00000001ff556807 */ /* 0x010fe20004000000 */
[----:B-1----:R-:W-:Y:S06]  /*77e0*/  @!P6 BRA `(.L_x_123) ;  /* 0x000000000040e947 */ /* 0x002fec0003800000 */
[----:B------:R-:W-:Y:S01]  /*77f0*/  ISETP.NE.AND P1, PT, R87, RZ, PT ;  /* 0x000000ff5700720c */ /* 0x000fe20003f25270 */
[----:B------:R-:W-:Y:S01]  /*7800*/  BSSY B0, `(.L_x_124) ;  /* 0x0000009000007945 */ /* 0x000fe20003800000 */
[----:B------:R-:W-:Y:S11]  /*7810*/  ISETP.NE.AND P0, PT, R85, RZ, PT ;  /* 0x000000ff5500720c */ /* 0x000ff60003f05270 */
[----:B------:R-:W-:Y:S05]  /*7820*/  @P1 IMAD R2, R39, 0x1000, R86 ;  /* 0x0000100027021824 */ /* 0x000fea00078e0256 */
[----:B------:R-:W-:Y:S05]  /*7830*/  @P1 IADD3 R0, PT, PT, R2, UR50, RZ ;  /* 0x0000003202001c10 */ /* 0x000fea000fffe0ff */
[----:B------:R-:W-:Y:S01]  /*7840*/  @P1 IMAD.IADD R0, R75, 0x1, R0 ;  /* 0x000000014b001824 */ /* 0x000fe200078e0200 */
[----:B------:R-:W-:Y:S06]  /*7850*/  @P0 BRA `(.L_x_125) ;  /* 0x00000000000c0947 */ /* 0x000fec0003800000 */
[----:B------:R-:W-:Y:S04]  /*7860*/  SHF.L.U32 R3, R70, 0x1f, RZ ;  /* 0x0000001f46037819 */ /* 0x000fe800000006ff */
[----:B------:R-:W1:Y:S02]  /*7870*/  SYNCS.PHASECHK.TRANS64.TRYWAIT P0, [R16+URZ+0x110], R3 ;  /* 0x00011003100075a7 */ /* 0x000e6400080011ff */
[----:B-1----:R-:W-:Y:S05]  /*7880*/  @!P0 BRA `(.L_x_126) ;  /* 0x0000002000548947 */ /* 0x002fea0003800000 */
.L_x_125:
[----:B------:R-:W-:Y:S05]  /*7890*/  BSYNC B0 ;  /* 0x0000000000007941 */ /* 0x000fea0003800000 */
.L_x_124:
[----:B------:R-:W-:Y:S02]  /*78a0*/  ISETP.NE.AND P0, PT, R87, RZ, PT ;  /* 0x000000ff5700720c */ /* 0x000fe40003f05270 */
[----:B------:R-:W-:Y:S11]  /*78b0*/  IADD3 R39, PT, PT, R39, 0x1, RZ ;  /* 0x0000000127277810 */ /* 0x000ff60007ffe0ff */
[----:B------:R-:W-:Y:S05]  /*78c0*/  @P0 WARPSYNC.ALL ;  /* 0x0000000000000948 */ /* 0x000fea0003800000 */
[----:B------:R4:W1:Y:S04]  /*78d0*/  @P0 LDSM.16.M88.4 R40, [R2+UR50+0x200] ;  /* 0x000200320228083b */ /* 0x0008680008000200 */
[----:B------:R4:W1:Y:S02]  /*78e0*/  @P0 LDSM.16.M88.4 R48, [R0+0x200] ;  /* 0x000200000030083b */ /* 0x0008640000000200 */
.L_x_123:
[----:B------:R-:W-:Y:S05]  /*78f0*/  BSYNC B1 ;  /* 0x0000000000017941 */ /* 0x000fea0003800000 */
.L_x_122:
[----:B----4-:R-:W-:Y:S05]  /*7900*/  VIADD R0, R34, 0x40 ;  /* 0x0000004022007836 */ /* 0x010fea0000000000 */
[----:B------:R-:W-:Y:S04]  /*7910*/  SHF.R.U32.HI R0, RZ, 0x15, R0 ;  /* 0x00000015ff007819 */ /* 0x000fe80000011600 */
[----:B------:R-:W-:Y:S11]  /*7920*/  LOP3.LUT P0, RZ, R0, 0x3, R73, 0x48, !PT ;  /* 0x0000000300ff7812 */ /* 0x000ff60007804849 */
[----:B------:R-:W-:Y:S02]  /*7930*/  @!UPT UIADD3 URZ, UPT, UPT, URZ, URZ, URZ ;  /* 0x000000fffffff290 */ /* 0x000fe4000fffe0ff */
[----:B------:R-:W-:Y:S05]  /*7940*/  @!P0 BRA `(.L_x_127) ;  /* 0x0000000000408947 */ /* 0x000fea0003800000 */
[----:B------:R-:W4:Y:S01]  /*7950*/  LDCU.64 UR8, c[0x4][0x70] ;  /* 0x01000e00ff0877ac */ /* 0x000f220008000a00 */
[----:B-1----:R-:W-:Y:S01]  /*7960*/  MOV R3, 0x0 ;  /* 0x0000000000037802 */ /* 0x002fe20000000f00 */
[----:B------:R-:W-:Y:S02]  /*7970*/  HFMA2 R12, -RZ, RZ, 0, 5.9604644775390625e-08 ;  /* 0x00000001ff0c7431 */ /* 0x000fe400000001ff */
[----:B------:R-:W-:Y:S02]  /*7980*/  IMAD.MOV.U32 R8, RZ, RZ, 0x192 ;  /* 0x00000192ff087424 */ /* 0x000fe400078e00ff */
[----:B------:R-:W-:Y:S01]  /*7990*/  IMAD.MOV.U32 R13, RZ, RZ, RZ ;  /* 0x000000ffff0d7224 */ /* 0x000fe200078e00ff */
[----:B------:R-:W1:Y:S01]  /*79a0*/  LDCU.64 UR6, c[0x4][0x78] ;  /* 0x01000f00ff0677ac */ /* 0x000e620008000a00 */
[----:B------:R-:W2:Y:S01]  /*79b0*/  LDC.64 R2, c[0x4][R3] ;  /* 0x0100000003027b82 */ /* 0x000ea20000000a00 */
[----:B------:R-:W5:Y:S01]  /*79c0*/  LDCU.64 UR4, c[0x4][0x10] ;  /* 0x01000200ff0477ac */ /* 0x000f620008000a00 */
[----:B----4-:R-:W-:Y:S01]  /*79d0*/  MOV R5, UR9 ;  /* 0x0000000900057c02 */ /* 0x010fe20008000f00 */
[----:B------:R-:W-:Y:S01]  /*79e0*/  IMAD.U32 R4, RZ, RZ, UR8 ;  /* 0x00000008ff047e24 */ /* 0x000fe2000f8e00ff */
[----:B-1----:R-:W-:Y:S01]  /*79f0*/  MOV R7, UR7 ;  /* 0x0000000700077c02 */ /* 0x002fe20008000f00 */
[----:B------:R-:W-:Y:S01]  /*7a00*/  IMAD.U32 R6, RZ, RZ, UR6 ;  /* 0x00000006ff067e24 */ /* 0x000fe2000f8e00ff */
[----:B-----5:R-:W-:Y:S01]  /*7a10*/  MOV R11, UR5 ;  /* 0x00000005000b7c02 */ /* 0x020fe20008000f00 */
[----:B------:R-:W-:Y:S02]  /*7a20*/  IMAD.U32 R10, RZ, RZ, UR4 ;  /* 0x00000004ff0a7e24 */ /* 0x000fe4000f8e00ff */
[----:B------:R-:W-:Y:S07]  /*7a30*/  LEPC R20, `(.L_x_127) ;  /* 0x000000001014794e */ /* 0x000fee0000000000 */
[----:B--23--:R-:W-:Y:S05]  /*7a40*/  CALL.ABS.NOINC R2 ;  /* 0x0000000002007343 */ /* 0x00cfea0003c00000 */
.L_x_127:
[----:B------:R-:W-:Y:S01]  /*7a50*/  ISETP.NE.AND P6, PT, R81, RZ, PT ;  /* 0x000000ff5100720c */ /* 0x000fe20003fc5270 */
[----:B------:R-:W-:Y:S05]  /*7a60*/  WARPSYNC.ALL ;  /* 0x0000000000007948 */ /* 0x000fea0003800000 */
[----:B------:R-:W-:Y:S01]  /*7a70*/  R2UR UR4, R34 ;  /* 0x00000000220472ca */ /* 0x000fe200000e0000 */
[--C-:B-1----:R-:W-:Y:S01]  /*7a80*/  HADD2.F32 R20, -RZ, R40.reuse.H0_H0 ;  /* 0x20000028ff147230 */ /* 0x102fe20000004100 */
[----:B------:R-:W-:Y:S01]  /*7a90*/  ISETP.NE.AND P0, PT, R72, RZ, PT ;  /* 0x000000ff4800720c */ /* 0x000fe20003f05270 */
[----:B------:R-:W-:Y:S01]  /*7aa0*/  HADD2.F32 R21, -RZ, R40.H1_H1 ;  /* 0x30000028ff157230 */ /* 0x000fe20000004100 */
[----:B------:R-:W-:Y:S01]  /*7ab0*/  MOV R93, UR40 ;  /* 0x00000028005d7c02 */ /* 0x000fe20008000f00 */
[----:B------:R-:W-:Y:S01]  /*7ac0*/  HADD2.F32 R36, -RZ, R41.H1_H1 ;  /* 0x30000029ff247230 */ /* 0x000fe20000004100 */
[----:B------:R-:W-:Y:S01]  /*7ad0*/  BSSY.RECONVERGENT B0, `(.L_x_128) ;  /* 0x0000050000007945 */ /* 0x000fe20003800200 */
[----:B------:R-:W-:Y:S01]  /*7ae0*/  HADD2.F32 R37, -RZ, R43.H0_H0 ;  /* 0x2000002bff257230 */ /* 0x000fe20000004100 */
[----:B------:R-:W-:Y:S01]  /*7af0*/  @P6 LEA R93, R93, UR50, 0x3 ;  /* 0x000000325d5d6c11 */ /* 0x000fe2000f8e18ff */
[----:B------:R-:W-:Y:S03]  /*7b00*/  HADD2.F32 R38, -RZ, R51.H1_H1 ;  /* 0x30000033ff267230 */ /* 0x000fe60000004100 */
[----:B------:R-:W-:Y:S01]  /*7b10*/  @P6 IADD3 R93, PT, PT, R93, 0x130, RZ ;  /* 0x000001305d5d6810 */ /* 0x000fe20007ffe0ff */
[----:B------:R-:W1:Y:S03]  /*7b20*/  LDTM.16dp256bit.x4 R4, tmem[UR4+0x40] ;  /* 0x00004004000479ee */ /* 0x000e660008120000 */
[----:B------:R-:W-:Y:S01]  /*7b30*/  @P6 PRMT R93, R92, 0x654, R93 ;  /* 0x000006545c5d6816 */ /* 0x000fe2000000005d */
[C---:B-1----:R-:W-:Y:S01]  /*7b40*/  FMUL R0, R33.reuse, R4 ;  /* 0x0000000421007220 */ /* 0x042fe20000400000 */
[C---:B------:R-:W-:Y:S01]  /*7b50*/  FMUL R2, R33.reuse, R5 ;  /* 0x0000000521027220 */ /* 0x040fe20000400000 */
[C---:B------:R-:W-:Y:S01]  /*7b60*/  FMUL R3, R33.reuse, R6 ;  /* 0x0000000621037220 */ /* 0x040fe20000400000 */
[----:B------:R-:W-:Y:S01]  /*7b70*/  FMUL R7, R33, R7 ;  /* 0x0000000721077220 */ /* 0x000fe20000400000 */
[C---:B------:R-:W-:Y:S01]  /*7b80*/  FFMA R0, R35.reuse, R20, R0 ;  /* 0x0000001423007223 */ /* 0x040fe20000000000 */
[----:B------:R-:W-:Y:S02]  /*7b90*/  HADD2.F32 R20, -RZ, R41.H0_H0 ;  /* 0x20000029ff147230 */ /* 0x000fe40000004100 */
[----:B------:R-:W-:Y:S01]  /*7ba0*/  FFMA R2, R35, R21, R2 ;  /* 0x0000001523027223 */ /* 0x000fe20000000002 */
[--C-:B------:R-:W-:Y:S02]  /*7bb0*/  HADD2.F32 R21, -RZ, R42.reuse.H0_H0 ;  /* 0x2000002aff157230 */ /* 0x100fe40000004100 */
[C---:B------:R-:W-:Y:S01]  /*7bc0*/  FMUL R4, R33.reuse, R8 ;  /* 0x0000000821047220 */ /* 0x040fe20000400000 */
[----:B------:R-:W-:Y:S01]  /*7bd0*/  FMUL R5, R33, R9 ;  /* 0x0000000921057220 */ /* 0x000fe20000400000 */
[C---:B------:R-:W-:Y:S01]  /*7be0*/  FFMA R3, R35.reuse, R20, R3 ;  /* 0x0000001423037223 */ /* 0x040fe20000000003 */
[----:B------:R-:W-:Y:S01]  /*7bf0*/  HADD2.F32 R20, -RZ, R42.H1_H1 ;  /* 0x3000002aff147230 */ /* 0x000fe20000004100 */
[----:B--2---:R-:W-:Y:S01]  /*7c00*/  F2FP.F16.F32.PACK_AB R44, R2, R0 ;  /* 0x00000000022c723e */ /* 0x004fe200000000ff */
[C---:B------:R-:W-:Y:S01]  /*7c10*/  FFMA R7, R35.reuse, R36, R7 ;  /* 0x0000002423077223 */ /* 0x040fe20000000007 */
[----:B------:R-:W-:Y:S01]  /*7c20*/  FFMA R4, R35, R21, R4 ;  /* 0x0000001523047223 */ /* 0x000fe20000000004 */
[----:B------:R-:W-:Y:S01]  /*7c30*/  FMUL R6, R33, R10 ;  /* 0x0000000a21067220 */ /* 0x000fe20000400000 */
[----:B------:R-:W-:Y:S02]  /*7c40*/  HADD2.F32 R36, -RZ, R43.H1_H1 ;  /* 0x3000002bff247230 */ /* 0x000fe40000004100 */
[----:B------:R-:W-:Y:S01]  /*7c50*/  FFMA R5, R35, R20, R5 ;  /* 0x0000001423057223 */ /* 0x000fe20000000005 */
[----:B------:R-:W-:Y:S01]  /*7c60*/  FMUL R11, R33, R11 ;  /* 0x0000000b210b7220 */ /* 0x000fe20000400000 */
[----:B------:R-:W-:Y:S01]  /*7c70*/  FFMA R6, R35, R37, R6 ;  /* 0x0000002523067223 */ /* 0x000fe20000000006 */
[--C-:B------:R-:W-:Y:S02]  /*7c80*/  HADD2.F32 R20, -RZ, R48.reuse.H0_H0 ;  /* 0x20000030ff147230 */ /* 0x100fe40000004100 */
[----:B------:R-:W-:Y:S01]  /*7c90*/  FMUL R8, R33, R12 ;  /* 0x0000000c21087220 */ /* 0x000fe20000400000 */
[----:B------:R-:W-:Y:S01]  /*7ca0*/  FFMA R11, R35, R36, R11 ;  /* 0x00000024230b7223 */ /* 0x000fe2000000000b */
[----:B------:R-:W-:Y:S02]  /*7cb0*/  HADD2.F32 R36, -RZ, R48.H1_H1 ;  /* 0x30000030ff247230 */ /* 0x000fe40000004100 */
[C---:B------:R-:W-:Y:S01]  /*7cc0*/  FMUL R9, R33.reuse, R13 ;  /* 0x0000000d21097220 */ /* 0x040fe20000400000 */
[--C-:B------:R-:W-:Y:S02]  /*7cd0*/  HADD2.F32 R21, -RZ, R49.reuse.H0_H0 ;  /* 0x20000031ff157230 */ /* 0x100fe40000004100 */
[----:B------:R-:W-:Y:S01]  /*7ce0*/  FMUL R10, R33, R14 ;  /* 0x0000000e210a7220 */ /* 0x000fe20000400000 */
[C---:B------:R-:W-:Y:S01]  /*7cf0*/  FFMA R8, R35.reuse, R20, R8 ;  /* 0x0000001423087223 */ /* 0x040fe20000000008 */
[C---:B------:R-:W-:Y:S01]  /*7d00*/  FFMA R9, R35.reuse, R36, R9 ;  /* 0x0000002423097223 */ /* 0x040fe20000000009 */
[----:B------:R-:W-:Y:S02]  /*7d10*/  HADD2.F32 R20, -RZ, R49.H1_H1 ;  /* 0x30000031ff147230 */ /* 0x000fe40000004100 */
[----:B------:R-:W-:Y:S01]  /*7d20*/  FFMA R10, R35, R21, R10 ;  /* 0x00000015230a7223 */ /* 0x000fe2000000000a */
[C---:B------:R-:W-:Y:S01]  /*7d30*/  FMUL R15, R33.reuse, R15 ;  /* 0x0000000f210f7220 */ /* 0x040fe20000400000 */
        /* <DEDUP_REMOVED lines=40> */
[----:B--2---:R-:W-:Y:S04]  /*7fc0*/  DEPBAR.LE SB0, 0x1 ;  /* 0x000080400000791a */ /* 0x004fe80000000000 */
.L_x_129:
[----:B------:R-:W-:Y:S05]  /*7fd0*/  BSYNC.RECONVERGENT B0 ;  /* 0x0000000000007941 */ /* 0x000fea0003800200 */
.L_x_128:
        /* <DEDUP_REMOVED lines=8> */
[----:B--2---:R-:W-:Y:S06]  /*8060*/  @!P6 BRA `(.L_x_131) ;  /* 0x000000000040e947 */ /* 0x004fec0003800000 */
        /* <DEDUP_REMOVED lines=8> */
[----:B------:R-:W2:Y:S02]  /*80f0*/  SYNCS.PHASECHK.TRANS64.TRYWAIT P0, [R17+URZ+0x110], R0 ;  /* 0x00011000110075a7 */ /* 0x000ea400080011ff */
[----:B--2---:R-:W-:Y:S05]  /*8100*/  @!P0 BRA `(.L_x_134) ;  /* 0x0000001800488947 */ /* 0x004fea0003800000 */
.L_x_133:
[----:B------:R-:W-:Y:S05]  /*8110*/  BSYNC B0 ;  /* 0x0000000000007941 */ /* 0x000fea0003800000 */
.L_x_132:
[----:B------:R-:W-:Y:S11]  /*8120*/  ISETP.NE.AND P0, PT, R87, RZ, PT ;  /* 0x000000ff5700720c */ /* 0x000ff60003f05270 */
[----:B------:R-:W-:Y:S02]  /*8130*/  @!UPT UIADD3 URZ, UPT, UPT, URZ, URZ, URZ ;  /* 0x000000fffffff290 */ /* 0x000fe4000fffe0ff */
[----:B------:R-:W-:Y:S05]  /*8140*/  @P0 WARPSYNC.ALL ;  /* 0x0000000000000948 */ /* 0x000fea0003800000 */
[----:B------:R4:W1:Y:S04]  /*8150*/  @P0 LDSM.16.M88.4 R40, [R39+UR50+0x200] ;  /* 0x000200322728083b */ /* 0x0008680008000200 */
[----:B------:R4:W1:Y:S02]  /*8160*/  @P0 LDSM.16.M88.4 R48, [R2+0x200] ;  /* 0x000200000230083b */ /* 0x0008640000000200 */
.L_x_131:
[----:B------:R-:W-:Y:S05]  /*8170*/  BSYNC B1 ;  /* 0x0000000000017941 */ /* 0x000fea0003800000 */
.L_x_130:
[----:B--2---:R-:W-:Y:S05]  /*8180*/  VIADD R0, R34, 0x60 ;  /* 0x0000006022007836 */ /* 0x004fea0000000000 */
        /* <DEDUP_REMOVED lines=9> */
[----:B------:R-:W5:Y:S01]  /*8220*/  LDCU.64 UR6, c[0x4][0x78] ;  /* 0x01000f00ff0677ac */ /* 0x000f620008000a00 */
[----:B----4-:R-:W4:Y:S01]  /*8230*/  LDC.64 R2, c[0x4][R3] ;  /* 0x0100000003027b82 */ /* 0x010f220000000a00 */
[----:B------:R-:W3:Y:S01]  /*8240*/  LDCU.64 UR4, c[0x4][0x10] ;  /* 0x01000200ff0477ac */ /* 0x000ee20008000a00 */
[----:B--2---:R-:W-:Y:S01]  /*8250*/  MOV R5, UR9 ;  /* 0x0000000900057c02 */ /* 0x004fe20008000f00 */
[----:B------:R-:W-:Y:S01]  /*8260*/  IMAD.U32 R4, RZ, RZ, UR8 ;  /* 0x00000008ff047e24 */ /* 0x000fe2000f8e00ff */
[----:B-----5:R-:W-:Y:S01]  /*8270*/  MOV R7, UR7 ;  /* 0x0000000700077c02 */ /* 0x020fe20008000f00 */
[----:B------:R-:W-:Y:S01]  /*8280*/  IMAD.U32 R6, RZ, RZ, UR6 ;  /* 0x00000006ff067e24 */ /* 0x000fe2000f8e00ff */
[----:B---3--:R-:W-:Y:S01]  /*8290*/  MOV R11, UR5 ;  /* 0x00000005000b7c02 */ /* 0x008fe20008000f00 */
[----:B------:R-:W-:Y:S02]  /*82a0*/  IMAD.U32 R10, RZ, RZ, UR4 ;  /* 0x00000004ff0a7e24 */ /* 0x000fe4000f8e00ff */
[----:B------:R-:W-:Y:S07]  /*82b0*/  LEPC R20, `(.L_x_135) ;  /* 0x000000001014794e */ /* 0x000fee0000000000 */
[----:B-1--4-:R-:W-:Y:S05]  /*82c0*/  CALL.ABS.NOINC R2 ;  /* 0x0000000002007343 */ /* 0x012fea0003c00000 */
.L_x_135:
[----:B------:R-:W-:Y:S01]  /*82d0*/  ISETP.NE.AND P0, PT, R72, RZ, PT ;  /* 0x000000ff4800720c */ /* 0x000fe20003f05270 */
[----:B------:R-:W-:Y:S05]  /*82e0*/  WARPSYNC.ALL ;  /* 0x0000000000007948 */ /* 0x000fea0003800000 */
[----:B------:R-:W-:Y:S01]  /*82f0*/  R2UR UR4, R34 ;  /* 0x00000000220472ca */ /* 0x000fe200000e0000 */
[--C-:B-1----:R-:W-:Y:S01]  /*8300*/  HADD2.F32 R20, -RZ, R40.reuse.H0_H0 ;  /* 0x20000028ff147230 */ /* 0x102fe20000004100 */
[----:B------:R-:W-:Y:S01]  /*8310*/  R2UR UR5, R83 ;  /* 0x00000000530572ca */ /* 0x000fe200000e0000 */
[----:B------:R-:W-:Y:S01]  /*8320*/  HADD2.F32 R36, -RZ, R40.H1_H1 ;  /* 0x30000028ff247230 */ /* 0x000fe20000004100 */
[----:B------:R-:W-:Y:S01]  /*8330*/  BSSY.RECONVERGENT B0, `(.L_x_136) ;  /* 0x0000050000007945 */ /* 0x000fe20003800200 */
[--C-:B------:R-:W-:Y:S02]  /*8340*/  HADD2.F32 R21, -RZ, R41.reuse.H0_H0 ;  /* 0x20000029ff157230 */ /* 0x100fe40000004100 */
[----:B------:R-:W-:Y:S02]  /*8350*/  HADD2.F32 R38, -RZ, R41.H1_H1 ;  /* 0x30000029ff267230 */ /* 0x000fe40000004100 */
[--C-:B------:R-:W-:Y:S02]  /*8360*/  HADD2.F32 R37, -RZ, R42.reuse.H0_H0 ;  /* 0x2000002aff257230 */ /* 0x100fe40000004100 */
[----:B------:R-:W-:Y:S02]  /*8370*/  HADD2.F32 R40, -RZ, R42.H1_H1 ;  /* 0x3000002aff287230 */ /* 0x000fe40000004100 */
[----:B------:R-:W1:Y:S01]  /*8380*/  LDTM.16dp256bit.x4 R4, tmem[UR4+0x60] ;  /* 0x00006004000479ee */ /* 0x000e620008120000 */
[----:B------:R-:W-:Y:S01]  /*8390*/  NOP ;  /* 0x0000000000007918 */ /* 0x000fe20000000000 */
[--C-:B----4-:R-:W-:Y:S01]  /*83a0*/  HADD2.F32 R39, -RZ, R43.reuse.H0_H0 ;  /* 0x2000002bff277230 */ /* 0x110fe20000004100 */
[----:B------:R-:W-:Y:S01]  /*83b0*/  UIADD3 UR5, UPT, UPT, UR5, 0x180, URZ ;  /* 0x0000018005057890 */ /* 0x000fe2000fffe0ff */
[----:B------:R-:W-:Y:S02]  /*83c0*/  HADD2.F32 R41, -RZ, R43.H1_H1 ;  /* 0x3000002bff297230 */ /* 0x000fe40000004100 */
[--C-:B------:R-:W-:Y:S01]  /*83d0*/  HADD2.F32 R42, -RZ, R48.reuse.H0_H0 ;  /* 0x20000030ff2a7230 */ /* 0x100fe20000004100 */
[----:B------:R-:W-:Y:S01]  /*83e0*/  UPRMT UR5, UR45, 0x654, UR5 ;  /* 0x000006542d057896 */ /* 0x000fe20008000005 */
[----:B------:R-:W-:Y:S02]  /*83f0*/  HADD2.F32 R43, -RZ, R48.H1_H1 ;  /* 0x30000030ff2b7230 */ /* 0x000fe40000004100 */
[--C-:B------:R-:W-:Y:S02]  /*8400*/  HADD2.F32 R44, -RZ, R49.reuse.H0_H0 ;  /* 0x20000031ff2c7230 */ /* 0x100fe40000004100 */
[----:B------:R-:W-:Y:S02]  /*8410*/  HADD2.F32 R46, -RZ, R49.H1_H1 ;  /* 0x30000031ff2e7230 */ /* 0x000fe40000004100 */
[--C-:B------:R-:W-:Y:S02]  /*8420*/  HADD2.F32 R45, -RZ, R50.reuse.H0_H0 ;  /* 0x20000032ff2d7230 */ /* 0x100fe40000004100 */
[----:B-1----:R-:W-:Y:S01]  /*8430*/  SYNCS.ARRIVE.TRANS64.RED.A1T0 RZ, [UR5], RZ ;  /* 0x000000ffffff79a7 */ /* 0x002fe20008100405 */
[----:B------:R-:W-:Y:S02]  /*8440*/  HADD2.F32 R48, -RZ, R50.H1_H1 ;  /* 0x30000032ff307230 */ /* 0x000fe40000004100 */
[--C-:B------:R-:W-:Y:S02]  /*8450*/  HADD2.F32 R47, -RZ, R51.reuse.H0_H0 ;  /* 0x20000033ff2f7230 */ /* 0x100fe40000004100 */
[----:B------:R-:W-:Y:S02]  /*8460*/  HADD2.F32 R50, -RZ, R51.H1_H1 ;  /* 0x30000033ff327230 */ /* 0x000fe40000004100 */
[C---:B------:R-:W-:Y:S01]  /*8470*/  FMUL R4, R33.reuse, R4 ;  /* 0x0000000421047220 */ /* 0x040fe20000400000 */
[C---:B------:R-:W-:Y:S01]  /*8480*/  FMUL R5, R33.reuse, R5 ;  /* 0x0000000521057220 */ /* 0x040fe20000400000 */
[C---:B------:R-:W-:Y:S01]  /*8490*/  FMUL R6, R33.reuse, R6 ;  /* 0x0000000621067220 */ /* 0x040fe20000400000 */
[----:B------:R-:W-:Y:S01]  /*84a0*/  FMUL R7, R33, R7 ;  /* 0x0000000721077220 */ /* 0x000fe20000400000 */
[C---:B------:R-:W-:Y:S01]  /*84b0*/  FFMA R4, R35.reuse, R20, R4 ;  /* 0x0000001423047223 */ /* 0x040fe20000000004 */
[C---:B------:R-:W-:Y:S01]  /*84c0*/  FFMA R5, R35.reuse, R36, R5 ;  /* 0x0000002423057223 */ /* 0x040fe20000000005 */
[C---:B------:R-:W-:Y:S01]  /*84d0*/  FFMA R6, R35.reuse, R21, R6 ;  /* 0x0000001523067223 */ /* 0x040fe20000000006 */
[----:B------:R-:W-:Y:S01]  /*84e0*/  FFMA R7, R35, R38, R7 ;  /* 0x0000002623077223 */ /* 0x000fe20000000007 */
[C---:B------:R-:W-:Y:S01]  /*84f0*/  FMUL R8, R33.reuse, R8 ;  /* 0x0000000821087220 */ /* 0x040fe20000400000 */
[----:B------:R-:W-:Y:S01]  /*8500*/  FMUL R9, R33, R9 ;  /* 0x0000000921097220 */ /* 0x000fe20000400000 */
[----:B------:R-:W-:Y:S01]  /*8510*/  F2FP.F16.F32.PACK_AB R88, R5, R4 ;  /* 0x000000040558723e */ /* 0x000fe200000000ff */
[----:B------:R-:W-:Y:S01]  /*8520*/  FMUL R0, R33, R10 ;  /* 0x0000000a21007220 */ /* 0x000fe20000400000 */
[----:B------:R-:W-:Y:S01]  /*8530*/  F2FP.F16.F32.PACK_AB R89, R7, R6 ;  /* 0x000000060759723e */ /* 0x000fe200000000ff */
[C---:B------:R-:W-:Y:S01]  /*8540*/  FFMA R8, R35.reuse, R37, R8 ;  /* 0x0000002523087223 */ /* 0x040fe20000000008 */
[----:B------:R-:W-:Y:S01]  /*8550*/  FFMA R9, R35, R40, R9 ;  /* 0x0000002823097223 */ /* 0x000fe20000000009 */
[C---:B------:R-:W-:Y:S01]  /*8560*/  FMUL R2, R33.reuse, R11 ;  /* 0x0000000b21027220 */ /* 0x040fe20000400000 */
[C---:B------:R-:W-:Y:S01]  /*8570*/  FMUL R3, R33.reuse, R12 ;  /* 0x0000000c21037220 */ /* 0x040fe20000400000 */
[----:B------:R-:W-:Y:S01]  /*8580*/  FMUL R10, R33, R13 ;  /* 0x0000000d210a7220 */ /* 0x000fe20000400000 */
[----:B------:R-:W-:Y:S01]  /*8590*/  FFMA R0, R35, R39, R0 ;  /* 0x0000002723007223 */ /* 0x000fe20000000000 */
        /* <DEDUP_REMOVED lines=41> */
.L_x_137:
[----:B------:R-:W-:Y:S05]  /*8830*/  BSYNC.RECONVERGENT B0 ;  /* 0x0000000000007941 */ /* 0x000fea0003800200 */
.L_x_136:
[----:B------:R-:W-:Y:S01]  /*8840*/  BAR.SYNC.DEFER_BLOCKING 0x1, 0x80 ;  /* 0x0042000000007b1d */ /* 0x000fe20000010000 */
[----:B------:R-:W-:Y:S01]  /*8850*/  UISETP.NE.AND UP0, UPT, UR52, -0x4, UPT ;  /* 0xfffffffc3400788c */ /* 0x000fe2000bf05270 */
[----:B------:R-:W-:Y:S08]  /*8860*/  IADD3 R0, PT, PT, R30, 0x1, RZ ;  /* 0x000000011e007810 */ /* 0x000ff00007ffe0ff */
[----:B------:R-:W-:Y:S05]  /*8870*/  BRA.U !UP0, `(.L_x_138) ;  /* 0x0000000108247547 */ /* 0x000fea000b800000 */
[----:B------:R-:W-:Y:S01]  /*8880*/  ISETP.NE.AND P0, PT, R81, RZ, PT ;  /* 0x000000ff5100720c */ /* 0x000fe20003f05270 */
[----:B------:R-:W-:Y:S01]  /*8890*/  IMAD.U32 R2, RZ, RZ, UR56 ;  /* 0x00000038ff027e24 */ /* 0x000fe2000f8e00ff */
[----:B------:R-:W-:Y:S04]  /*88a0*/  UIADD3 UR56, UPT, UPT, UR56, 0x1, URZ ;  /* 0x0000000138387890 */ /* 0x000fe8000fffe0ff */
[----:B------:R-:W-:Y:S04]  /*88b0*/  UISETP.NE.AND UP0, UPT, UR56, 0x4, UPT ;  /* 0x000000043800788c */ /* 0x000fe8000bf05270 */
[----:B------:R-:W-:Y:S03]  /*88c0*/  USEL UR56, UR56, URZ, UP0 ;  /* 0x000000ff38387287 */ /* 0x000fe60008000000 */
[----:B------:R-:W-:Y:S05]  /*88d0*/  @P0 LEA R2, R2, UR50, 0x3 ;  /* 0x0000003202020c11 */ /* 0x000fea000f8e18ff */
[----:B------:R-:W-:Y:S05]  /*88e0*/  @P0 VIADD R3, R2, 0x130 ;  /* 0x0000013002030836 */ /* 0x000fea0000000000 */
[----:B------:R-:W-:Y:S04]  /*88f0*/  @P0 PRMT R3, R92, 0x654, R3 ;  /* 0x000006545c030816 */ /* 0x000fe80000000003 */
[----:B------:R2:W-:Y:S03]  /*8900*/  @P0 SYNCS.ARRIVE.TRANS64.RED.A1T0 RZ, [R3+URZ], RZ ;  /* 0x000000ff03ff09a7 */ /* 0x0005e600081004ff */
.L_x_138:
[----:B------:R-:W-:Y:S01]  /*8910*/  ISETP.NE.AND P1, PT, R76, RZ, PT ;  /* 0x000000ff4c00720c */ /* 0x000fe20003f25270 */
[----:B------:R-:W-:Y:S01]  /*8920*/  UIADD3 UR52, UPT, UPT, UR52, 0x4, URZ ;  /* 0x0000000434347890 */ /* 0x000fe2000fffe0ff */
[----:B------:R-:W-:Y:S01]  /*8930*/  ISETP.NE.AND P0, PT, R0, 0x2, PT ;  /* 0x000000020000780c */ /* 0x000fe20003f05270 */
[----:B------:R-:W-:Y:S01]  /*8940*/  UMOV UR57, UR51 ;  /* 0x0000003300397c82 */ /* 0x000fe20008000000 */
[----:B------:R-:W-:Y:S01]  /*8950*/  LOP3.LUT R68, R68, 0x1, RZ, 0x3c, !PT ;  /* 0x0000000144447812 */ /* 0x000fe200078e3cff */
[----:B------:R-:W-:Y:S01]  /*8960*/  IMAD.IADD R16, R29, 0x1, R62 ;  /* 0x000000011d107824 */ /* 0x000fe200078e023e */
[----:B------:R-:W-:Y:S01]  /*8970*/  SEL R2, RZ, 0x1, P0 ;  /* 0x00000001ff027807 */ /* 0x000fe20000000000 */
[----:B------:R-:W-:Y:S01]  /*8980*/  IMAD.IADD R19, R31, 0x1, R64 ;  /* 0x000000011f137824 */ /* 0x000fe200078e0240 */
[----:B------:R-:W-:Y:S02]  /*8990*/  SEL R30, R0, RZ, P0 ;  /* 0x000000ff001e7207 */ /* 0x000fe40000000000 */
[----:B------:R-:W-:Y:S03]  /*89a0*/  LOP3.LUT R69, R69, R2, RZ, 0x3c, !PT ;  /* 0x0000000245457212 */ /* 0x000fe600078e3cff */
[----:B------:R-:W-:Y:S05]  /*89b0*/  @P1 BRA `(.L_x_139) ;  /* 0xffffffd000041947 */ /* 0x000fea000383ffff */
[----:B------:R-:W-:-:S09]  /*89c0*/  UISETP.NE.AND UP0, UPT, UR53, URZ, UPT ;  /* 0x000000ff3500728c */ /* 0x000fd2000bf05270 */
[----:B------:R-:W-:Y:S05]  /*89d0*/  BRA.U !UP0, `(.L_x_140) ;  /* 0x0000000108487547 */ /* 0x000fea000b800000 */
[----:B------:R-:W4:Y:S02]  /*89e0*/  LDCU.64 UR4, c[0x0][0x890] ;  /* 0x00011200ff0477ac */ /* 0x000f240008000a00 */
[----:B----4-:R-:W-:-:S04]  /*89f0*/  UISETP.NE.U32.AND UP0, UPT, UR4, URZ, UPT ;  /* 0x000000ff0400728c */ /* 0x010fc8000bf05070 */
[----:B------:R-:W-:-:S09]  /*8a00*/  UISETP.NE.AND.EX UP0, UPT, UR5, URZ, UPT, UP0 ;  /* 0x000000ff0500728c */ /* 0x000fd2000bf05300 */
[----:B------:R-:W-:Y:S05]  /*8a10*/  BRA.U UP0, `(.L_x_141) ;  /* 0x00000001000c7547 */ /* 0x000fea000b800000 */
[----:B------:R-:W-:-:S13]  /*8a20*/  FSETP.NEU.AND P0, PT, R35, RZ, PT ;  /* 0x000000ff2300720b */ /* 0x000fda0003f0d000 */
[----:B------:R-:W-:Y:S05]  /*8a30*/  @!P0 EXIT ;  /* 0x000000000000894d */ /* 0x000fea0003800000 */
[----:B------:R-:W-:Y:S05]  /*8a40*/  BRA `(.L_x_140) ;  /* 0x00000000002c7947 */ /* 0x000fea0003800000 */
.L_x_141:
[----:B------:R-:W-:Y:S01]  /*8a50*/  ISETP.NE.AND P0, PT, R80, RZ, PT ;  /* 0x000000ff5000720c */ /* 0x000fe20003f05270 */
[----:B------:R-:W-:-:S12]  /*8a60*/  BSSY.RECONVERGENT B0, `(.L_x_140) ;  /* 0x0000009000007945 */ /* 0x000fd80003800200 */
[----:B------:R-:W-:Y:S05]  /*8a70*/  @P0 BRA `(.L_x_142) ;  /* 0x0000000000140947 */ /* 0x000fea0003800000 */
[----:B------:R-:W4:Y:S02]  /*8a80*/  LDCU.64 UR4, c[0x0][0x888] ;  /* 0x00011100ff0477ac */ /* 0x000f240008000a00 */
[----:B----4-:R-:W-:-:S04]  /*8a90*/  ISETP.NE.U32.AND P0, PT, RZ, UR4, PT ;  /* 0x00000004ff007c0c */ /* 0x010fc8000bf05070 */
[----:B------:R-:W-:-:S13]  /*8aa0*/  ISETP.NE.AND.EX P0, PT, RZ, UR5, PT, P0 ;  /* 0x00000005ff007c0c */ /* 0x000fda000bf05300 */
[----:B------:R-:W-:Y:S05]  /*8ab0*/  @!P0 EXIT ;  /* 0x000000000000894d */ /* 0x000fea0003800000 */
[----:B------:R-:W-:Y:S05]  /*8ac0*/  BRA `(.L_x_143) ;  /* 0x0000000000087947 */ /* 0x000fea0003800000 */
.L_x_142:
[----:B------:R-:W-:-:S13]  /*8ad0*/  FSETP.NEU.AND P0, PT, R35, RZ, PT ;  /* 0x000000ff2300720b */ /* 0x000fda0003f0d000 */
[----:B------:R-:W-:Y:S05]  /*8ae0*/  @!P0 EXIT ;  /* 0x000000000000894d */ /* 0x000fea0003800000 */
.L_x_143:
[----:B------:R-:W-:Y:S05]  /*8af0*/  BSYNC.RECONVERGENT B0 ;  /* 0x0000000000007941 */ /* 0x000fea0003800200 */
.L_x_140:
[----:B------:R-:W-:Y:S01]  /*8b00*/  ULEA UR4, UR56, UR50, 0x3 ;  /* 0x0000003238047291 */ /* 0x000fe2000f8e18ff */
[----:B------:R-:W-:-:S04]  /*8b10*/  DEPBAR.LE SB0, 0x0 ;  /* 0x000080000000791a */ /* 0x000fc80000000000 */
[----:B------:R-:W-:-:S04]  /*8b20*/  UIADD3 UR4, UPT, UPT, UR4, 0x130, URZ ;  /* 0x0000013004047890 */ /* 0x000fc8000fffe0ff */
[----:B------:R-:W-:-:S09]  /*8b30*/  UPRMT UR4, UR45, 0x654, UR4 ;  /* 0x000006542d047896 */ /* 0x000fd20008000004 */
[----:B------:R-:W-:Y:S01]  /*8b40*/  SYNCS.ARRIVE.TRANS64.RED.A1T0 RZ, [UR4], RZ ;  /* 0x000000ffffff79a7 */ /* 0x000fe20008100404 */
[----:B------:R-:W-:Y:S05]  /*8b50*/  EXIT ;  /* 0x000000000000794d */ /* 0x000fea0003800000 */
.L_x_25:
[----:B------:R-:W-:Y:S07]  /*8b60*/  MOV R2, UR17 ;  /* 0x0000001100027c02 */ /* 0x000fee0008000f00 */
.L_x_144:
[----:B-1----:R1:W2:Y:S02]  /*8b70*/  SYNCS.PHASECHK.TRANS64.TRYWAIT P1, [R2+URZ+0x88], R5 ;  /* 0x00008805020075a7 */ /* 0x0022a400080211ff */
[----:B--2---:R-:W-:Y:S05]  /*8b80*/  @!P1 NANOSLEEP.SYNCS 0x989680 ;  /* 0x009896800000995d */ /* 0x004fea0003900000 */
[----:B------:R-:W2:Y:S02]  /*8b90*/  @!P1 SYNCS.PHASECHK.TRANS64 P1, [R2+URZ+0x88], R5 ;  /* 0x00008805020095a7 */ /* 0x000ea400080210ff */
[----:B--2---:R-:W-:Y:S05]  /*8ba0*/  @!P1 BRA `(.L_x_144) ;  /* 0xfffffffc00f09947 */ /* 0x004fea000383ffff */
[----:B------:R-:W-:Y:S05]  /*8bb0*/  BRA `(.L_x_24) ;  /* 0xffffff8c00d87947 */ /* 0x000fea000383ffff */
.L_x_32:
[----:B------:R-:W-:Y:S07]  /*8bc0*/  MOV R2, UR25 ;  /* 0x0000001900027c02 */ /* 0x000fee0008000f00 */
.L_x_145:
[----:B-1----:R1:W2:Y:S02]  /*8bd0*/  SYNCS.PHASECHK.TRANS64.TRYWAIT P0, [R2+URZ+0x88], R5 ;  /* 0x00008805020075a7 */ /* 0x0022a400080011ff */
[----:B--2---:R-:W-:Y:S05]  /*8be0*/  @!P0 NANOSLEEP.SYNCS 0x989680 ;  /* 0x009896800000895d */ /* 0x004fea0003900000 */
[----:B------:R-:W2:Y:S02]  /*8bf0*/  @!P0 SYNCS.PHASECHK.TRANS64 P0, [R2+URZ+0x88], R5 ;  /* 0x00008805020085a7 */ /* 0x000ea400080010ff */
[----:B--2---:R-:W-:Y:S05]  /*8c00*/  @!P0 BRA `(.L_x_145) ;  /* 0xfffffffc00f08947 */ /* 0x004fea000383ffff */
[----:B------:R-:W-:Y:S05]  /*8c10*/  BRA `(.L_x_31) ;  /* 0xffffff9400687947 */ /* 0x000fea000383ffff */
.L_x_37:
[----:B-1----:R-:W-:-:S07]  /*8c20*/  MOV R2, UR30 ;  /* 0x0000001e00027c02 */ /* 0x002fce0008000f00 */
.L_x_146:
[----:B-1----:R1:W2:Y:S02]  /*8c30*/  SYNCS.PHASECHK.TRANS64.TRYWAIT P0, [R2+URZ+0x160], R3 ;  /* 0x00016003020075a7 */ /* 0x0022a400080011ff */
[----:B--2---:R-:W-:Y:S05]  /*8c40*/  @!P0 NANOSLEEP.SYNCS 0x989680 ;  /* 0x009896800000895d */ /* 0x004fea0003900000 */
[----:B------:R-:W2:Y:S02]  /*8c50*/  @!P0 SYNCS.PHASECHK.TRANS64 P0, [R2+URZ+0x160], R3 ;  /* 0x00016003020085a7 */ /* 0x000ea400080010ff */
[----:B--2---:R-:W-:Y:S05]  /*8c60*/  @!P0 BRA `(.L_x_146) ;  /* 0xfffffffc00f08947 */ /* 0x004fea000383ffff */
[----:B------:R-:W-:Y:S05]  /*8c70*/  BRA `(.L_x_147) ;  /* 0xffffff9800587947 */ /* 0x000fea000383ffff */
.L_x_41:
[----:B------:R-:W-:-:S07]  /*8c80*/  MOV R0, UR4 ;  /* 0x0000000400007c02 */ /* 0x000fce0008000f00 */
.L_x_148:
[----:B-1----:R1:W2:Y:S02]  /*8c90*/  SYNCS.PHASECHK.TRANS64.TRYWAIT P0, [R0+URZ], R3 ;  /* 0x00000003000075a7 */ /* 0x0022a400080011ff */
[----:B--2---:R-:W-:Y:S05]  /*8ca0*/  @!P0 NANOSLEEP.SYNCS 0x989680 ;  /* 0x009896800000895d */ /* 0x004fea0003900000 */
[----:B------:R-:W2:Y:S02]  /*8cb0*/  @!P0 SYNCS.PHASECHK.TRANS64 P0, [R0+URZ], R3 ;  /* 0x00000003000085a7 */ /* 0x000ea400080010ff */
[----:B--2---:R-:W-:Y:S05]  /*8cc0*/  @!P0 BRA `(.L_x_148) ;  /* 0xfffffffc00f08947 */ /* 0x004fea000383ffff */
[----:B------:R-:W-:Y:S05]  /*8cd0*/  BRA `(.L_x_149) ;  /* 0xffffff9c00ac7947 */ /* 0x000fea000383ffff */
.L_x_42:
[----:B------:R-:W-:-:S07]  /*8ce0*/  MOV R0, UR4 ;  /* 0x0000000400007c02 */ /* 0x000fce0008000f00 */
.L_x_150:
[----:B-1----:R1:W2:Y:S02]  /*8cf0*/  SYNCS.PHASECHK.TRANS64.TRYWAIT P0, [R0+URZ], R3 ;  /* 0x00000003000075a7 */ /* 0x0022a400080011ff */
[----:B--2---:R-:W-:Y:S05]  /*8d00*/  @!P0 NANOSLEEP.SYNCS 0x989680 ;  /* 0x009896800000895d */ /* 0x004fea0003900000 */
[----:B------:R-:W2:Y:S02]  /*8d10*/  @!P0 SYNCS.PHASECHK.TRANS64 P0, [R0+URZ], R3 ;  /* 0x00000003000085a7 */ /* 0x000ea400080010ff */
[----:B--2---:R-:W-:Y:S05]  /*8d20*/  @!P0 BRA `(.L_x_150) ;  /* 0xfffffffc00f08947 */ /* 0x004fea000383ffff */
[----:B------:R-:W-:Y:S05]  /*8d30*/  BRA `(.L_x_151) ;  /* 0xffffff9c00b87947 */ /* 0x000fea000383ffff */
.L_x_43:
[----:B------:R-:W-:-:S07]  /*8d40*/  MOV R0, UR4 ;  /* 0x0000000400007c02 */ /* 0x000fce0008000f00 */
.L_x_152:
[----:B-1----:R1:W2:Y:S02]  /*8d50*/  SYNCS.PHASECHK.TRANS64.TRYWAIT P0, [R0+URZ], R3 ;  /* 0x00000003000075a7 */ /* 0x0022a400080011ff */
[----:B--2---:R-:W-:Y:S05]  /*8d60*/  @!P0 NANOSLEEP.SYNCS 0x989680 ;  /* 0x009896800000895d */ /* 0x004fea0003900000 */
[----:B------:R-:W2:Y:S02]  /*8d70*/  @!P0 SYNCS.PHASECHK.TRANS64 P0, [R0+URZ], R3 ;  /* 0x00000003000085a7 */ /* 0x000ea400080010ff */
[----:B--2---:R-:W-:Y:S05]  /*8d80*/  @!P0 BRA `(.L_x_152) ;  /* 0xfffffffc00f08947 */ /* 0x004fea000383ffff */
[----:B------:R-:W-:Y:S05]  /*8d90*/  BRA `(.L_x_153) ;  /* 0xffffff9c00c47947 */ /* 0x000fea000383ffff */
.L_x_44:
[----:B------:R-:W-:-:S07]  /*8da0*/  MOV R0, UR4 ;  /* 0x0000000400007c02 */ /* 0x000fce0008000f00 */
.L_x_154:
[----:B-1----:R1:W2:Y:S02]  /*8db0*/  SYNCS.PHASECHK.TRANS64.TRYWAIT P0, [R0+URZ], R3 ;  /* 0x00000003000075a7 */ /* 0x0022a400080011ff */
[----:B--2---:R-:W-:Y:S05]  /*8dc0*/  @!P0 NANOSLEEP.SYNCS 0x989680 ;  /* 0x009896800000895d */ /* 0x004fea0003900000 */
[----:B------:R-:W2:Y:S02]  /*8dd0*/  @!P0 SYNCS.PHASECHK.TRANS64 P0, [R0+URZ], R3 ;  /* 0x00000003000085a7 */ /* 0x000ea400080010ff */
[----:B--2---:R-:W-:Y:S05]  /*8de0*/  @!P0 BRA `(.L_x_154) ;  /* 0xfffffffc00f08947 */ /* 0x004fea000383ffff */
[----:B------:R-:W-:Y:S05]  /*8df0*/  BRA `(.L_x_155) ;  /* 0xffffff9c00d07947 */ /* 0x000fea000383ffff */
.L_x_45:
[----:B------:R-:W-:-:S07]  /*8e00*/  MOV R0, UR4 ;  /* 0x0000000400007c02 */ /* 0x000fce0008000f00 */
.L_x_156:
[----:B-1----:R1:W2:Y:S02]  /*8e10*/  SYNCS.PHASECHK.TRANS64.TRYWAIT P0, [R0+URZ], R3 ;  /* 0x00000003000075a7 */ /* 0x0022a400080011ff */
[----:B--2---:R-:W-:Y:S05]  /*8e20*/  @!P0 NANOSLEEP.SYNCS 0x989680 ;  /* 0x009896800000895d */ /* 0x004fea0003900000 */
[----:B------:R-:W2:Y:S02]  /*8e30*/  @!P0 SYNCS.PHASECHK.TRANS64 P0, [R0+URZ], R3 ;  /* 0x00000003000085a7 */ /* 0x000ea400080010ff */
[----:B--2---:R-:W-:Y:S05]  /*8e40*/  @!P0 BRA `(.L_x_156) ;  /* 0xfffffffc00f08947 */ /* 0x004fea000383ffff */
[----:B------:R-:W-:Y:S05]  /*8e50*/  BRA `(.L_x_157) ;  /* 0xffffff9c00dc7947 */ /* 0x000fea000383ffff */
.L_x_46:
[----:B------:R-:W-:-:S07]  /*8e60*/  MOV R0, UR4 ;  /* 0x0000000400007c02 */ /* 0x000fce0008000f00 */
.L_x_158:
[----:B-1----:R1:W2:Y:S02]  /*8e70*/  SYNCS.PHASECHK.TRANS64.TRYWAIT P0, [R0+URZ], R3 ;  /* 0x00000003000075a7 */ /* 0x0022a400080011ff */
[----:B--2---:R-:W-:Y:S05]  /*8e80*/  @!P0 NANOSLEEP.SYNCS 0x989680 ;  /* 0x009896800000895d */ /* 0x004fea0003900000 */
[----:B------:R-:W2:Y:S02]  /*8e90*/  @!P0 SYNCS.PHASECHK.TRANS64 P0, [R0+URZ], R3 ;  /* 0x00000003000085a7 */ /* 0x000ea400080010ff */
[----:B--2---:R-:W-:Y:S05]  /*8ea0*/  @!P0 BRA `(.L_x_158) ;  /* 0xfffffffc00f08947 */ /* 0x004fea000383ffff */
[----:B------:R-:W-:Y:S05]  /*8eb0*/  BRA `(.L_x_159) ;  /* 0xffffff9c00e87947 */ /* 0x000fea000383ffff */
.L_x_47:
[----:B------:R-:W-:-:S07]  /*8ec0*/  MOV R0, UR4 ;  /* 0x0000000400007c02 */ /* 0x000fce0008000f00 */
.L_x_160:
[----:B-1----:R1:W2:Y:S02]  /*8ed0*/  SYNCS.PHASECHK.TRANS64.TRYWAIT P0, [R0+URZ], R3 ;  /* 0x00000003000075a7 */ /* 0x0022a400080011ff */
[----:B--2---:R-:W-:Y:S05]  /*8ee0*/  @!P0 NANOSLEEP.SYNCS 0x989680 ;  /* 0x009896800000895d */ /* 0x004fea0003900000 */
[----:B------:R-:W2:Y:S02]  /*8ef0*/  @!P0 SYNCS.PHASECHK.TRANS64 P0, [R0+URZ], R3 ;  /* 0x00000003000085a7 */ /* 0x000ea400080010ff */
[----:B--2---:R-:W-:Y:S05]  /*8f00*/  @!P0 BRA `(.L_x_160) ;  /* 0xfffffffc00f08947 */ /* 0x004fea000383ffff */
[----:B------:R-:W-:Y:S05]  /*8f10*/  BRA `(.L_x_161) ;  /* 0xffffff9c00f47947 */ /* 0x000fea000383ffff */
.L_x_48:
[----:B------:R-:W-:-:S07]  /*8f20*/  MOV R0, UR4 ;  /* 0x0000000400007c02 */ /* 0x000fce0008000f00 */
.L_x_162:
[----:B-1----:R1:W2:Y:S02]  /*8f30*/  SYNCS.PHASECHK.TRANS64.TRYWAIT P0, [R0+URZ], R3 ;  /* 0x00000003000075a7 */ /* 0x0022a400080011ff */
[----:B--2---:R-:W-:Y:S05]  /*8f40*/  @!P0 NANOSLEEP.SYNCS 0x989680 ;  /* 0x009896800000895d */ /* 0x004fea0003900000 */
[----:B------:R-:W2:Y:S02]  /*8f50*/  @!P0 SYNCS.PHASECHK.TRANS64 P0, [R0+URZ], R3 ;  /* 0x00000003000085a7 */ /* 0x000ea400080010ff */
[----:B--2---:R-:W-:Y:S05]  /*8f60*/  @!P0 BRA `(.L_x_162) ;  /* 0xfffffffc00f08947 */ /* 0x004fea000383ffff */
[----:B------:R-:W-:Y:S05]  /*8f70*/  BRA `(.L_x_163) ;  /* 0xffffffa000007947 */ /* 0x000fea000383ffff */
.L_x_49:
[----:B------:R-:W-:-:S07]  /*8f80*/  MOV R0, UR4 ;  /* 0x0000000400007c02 */ /* 0x000fce0008000f00 */
.L_x_164:
[----:B-1----:R1:W2:Y:S02]  /*8f90*/  SYNCS.PHASECHK.TRANS64.TRYWAIT P0, [R0+URZ], R3 ;  /* 0x00000003000075a7 */ /* 0x0022a400080011ff */
[----:B--2---:R-:W-:Y:S05]  /*8fa0*/  @!P0 NANOSLEEP.SYNCS 0x989680 ;  /* 0x009896800000895d */ /* 0x004fea0003900000 */
[----:B------:R-:W2:Y:S02]  /*8fb0*/  @!P0 SYNCS.PHASECHK.TRANS64 P0, [R0+URZ], R3 ;  /* 0x00000003000085a7 */ /* 0x000ea400080010ff */
[----:B--2---:R-:W-:Y:S05]  /*8fc0*/  @!P0 BRA `(.L_x_164) ;  /* 0xfffffffc00f08947 */ /* 0x004fea000383ffff */
[----:B------:R-:W-:Y:S05]  /*8fd0*/  BRA `(.L_x_165) ;  /* 0xffffffa0000c7947 */ /* 0x000fea000383ffff */
.L_x_50:
[----:B------:R-:W-:-:S07]  /*8fe0*/  MOV R0, UR4 ;  /* 0x0000000400007c02 */ /* 0x000fce0008000f00 */
.L_x_166:
[----:B-1----:R1:W2:Y:S02]  /*8ff0*/  SYNCS.PHASECHK.TRANS64.TRYWAIT P0, [R0+URZ], R3 ;  /* 0x00000003000075a7 */ /* 0x0022a400080011ff */
[----:B--2---:R-:W-:Y:S05]  /*9000*/  @!P0 NANOSLEEP.SYNCS 0x989680 ;  /* 0x009896800000895d */ /* 0x004fea0003900000 */
[----:B------:R-:W2:Y:S02]  /*9010*/  @!P0 SYNCS.PHASECHK.TRANS64 P0, [R0+URZ], R3 ;  /* 0x00000003000085a7 */ /* 0x000ea400080010ff */
[----:B--2---:R-:W-:Y:S05]  /*9020*/  @!P0 BRA `(.L_x_166) ;  /* 0xfffffffc00f08947 */ /* 0x004fea000383ffff */
[----:B------:R-:W-:Y:S05]  /*9030*/  BRA `(.L_x_167) ;  /* 0xffffffa000187947 */ /* 0x000fea000383ffff */
.L_x_51:
[----:B------:R-:W-:-:S07]  /*9040*/  MOV R0, UR4 ;  /* 0x0000000400007c02 */ /* 0x000fce0008000f00 */
.L_x_168:
[----:B-1----:R1:W2:Y:S02]  /*9050*/  SYNCS.PHASECHK.TRANS64.TRYWAIT P0, [R0+URZ], R3 ;  /* 0x00000003000075a7 */ /* 0x0022a400080011ff */
[----:B--2---:R-:W-:Y:S05]  /*9060*/  @!P0 NANOSLEEP.SYNCS 0x989680 ;  /* 0x009896800000895d */ /* 0x004fea0003900000 */
[----:B------:R-:W2:Y:S02]  /*9070*/  @!P0 SYNCS.PHASECHK.TRANS64 P0, [R0+URZ], R3 ;  /* 0x00000003000085a7 */ /* 0x000ea400080010ff */
[----:B--2---:R-:W-:Y:S05]  /*9080*/  @!P0 BRA `(.L_x_168) ;  /* 0xfffffffc00f08947 */ /* 0x004fea000383ffff */
[----:B------:R-:W-:Y:S05]  /*9090*/  BRA `(.L_x_169) ;  /* 0xffffffa000247947 */ /* 0x000fea000383ffff */
.L_x_52:
[----:B------:R-:W-:-:S07]  /*90a0*/  MOV R0, UR4 ;  /* 0x0000000400007c02 */ /* 0x000fce0008000f00 */
.L_x_170:
[----:B-1----:R1:W2:Y:S02]  /*90b0*/  SYNCS.PHASECHK.TRANS64.TRYWAIT P0, [R0+URZ], R3 ;  /* 0x00000003000075a7 */ /* 0x0022a400080011ff */
[----:B--2---:R-:W-:Y:S05]  /*90c0*/  @!P0 NANOSLEEP.SYNCS 0x989680 ;  /* 0x009896800000895d */ /* 0x004fea0003900000 */
[----:B------:R-:W2:Y:S02]  /*90d0*/  @!P0 SYNCS.PHASECHK.TRANS64 P0, [R0+URZ], R3 ;  /* 0x00000003000085a7 */ /* 0x000ea400080010ff */
[----:B--2---:R-:W-:Y:S05]  /*90e0*/  @!P0 BRA `(.L_x_170) ;  /* 0xfffffffc00f08947 */ /* 0x004fea000383ffff */
[----:B------:R-:W-:Y:S05]  /*90f0*/  BRA `(.L_x_171) ;  /* 0xffffffa000307947 */ /* 0x000fea000383ffff */
.L_x_53:
[----:B------:R-:W-:-:S07]  /*9100*/  MOV R0, UR4 ;  /* 0x0000000400007c02 */ /* 0x000fce0008000f00 */
.L_x_172:
[----:B-1----:R1:W2:Y:S02]  /*9110*/  SYNCS.PHASECHK.TRANS64.TRYWAIT P0, [R0+URZ], R3 ;  /* 0x00000003000075a7 */ /* 0x0022a400080011ff */
[----:B--2---:R-:W-:Y:S05]  /*9120*/  @!P0 NANOSLEEP.SYNCS 0x989680 ;  /* 0x009896800000895d */ /* 0x004fea0003900000 */
[----:B------:R-:W2:Y:S02]  /*9130*/  @!P0 SYNCS.PHASECHK.TRANS64 P0, [R0+URZ], R3 ;  /* 0x00000003000085a7 */ /* 0x000ea400080010ff */
[----:B--2---:R-:W-:Y:S05]  /*9140*/  @!P0 BRA `(.L_x_172) ;  /* 0xfffffffc00f08947 */ /* 0x004fea000383ffff */
[----:B------:R-:W-:Y:S05]  /*9150*/  BRA `(.L_x_173) ;  /* 0xffffffa0003c7947 */ /* 0x000fea000383ffff */
.L_x_54:
[----:B------:R-:W-:-:S07]  /*9160*/  MOV R0, UR4 ;  /* 0x0000000400007c02 */ /* 0x000fce0008000f00 */
.L_x_174:
[----:B-1----:R1:W2:Y:S02]  /*9170*/  SYNCS.PHASECHK.TRANS64.TRYWAIT P0, [R0+URZ], R3 ;  /* 0x00000003000075a7 */ /* 0x0022a400080011ff */
[----:B--2---:R-:W-:Y:S05]  /*9180*/  @!P0 NANOSLEEP.SYNCS 0x989680 ;  /* 0x009896800000895d */ /* 0x004fea0003900000 */
[----:B------:R-:W2:Y:S02]  /*9190*/  @!P0 SYNCS.PHASECHK.TRANS64 P0, [R0+URZ], R3 ;  /* 0x00000003000085a7 */ /* 0x000ea400080010ff */
[----:B--2---:R-:W-:Y:S05]  /*91a0*/  @!P0 BRA `(.L_x_174) ;  /* 0xfffffffc00f08947 */ /* 0x004fea000383ffff */
[----:B------:R-:W-:Y:S05]  /*91b0*/  BRA `(.L_x_175) ;  /* 0xffffffa000487947 */ /* 0x000fea000383ffff */
.L_x_55:
[----:B------:R-:W-:-:S07]  /*91c0*/  MOV R0, UR4 ;  /* 0x0000000400007c02 */ /* 0x000fce0008000f00 */
.L_x_176:
[----:B-1----:R1:W2:Y:S02]  /*91d0*/  SYNCS.PHASECHK.TRANS64.TRYWAIT P0, [R0+URZ], R3 ;  /* 0x00000003000075a7 */ /* 0x0022a400080011ff */
[----:B--2---:R-:W-:Y:S05]  /*91e0*/  @!P0 NANOSLEEP.SYNCS 0x989680 ;  /* 0x009896800000895d */ /* 0x004fea0003900000 */
[----:B------:R-:W2:Y:S02]  /*91f0*/  @!P0 SYNCS.PHASECHK.TRANS64 P0, [R0+URZ], R3 ;  /* 0x00000003000085a7 */ /* 0x000ea400080010ff */
[----:B--2---:R-:W-:Y:S05]  /*9200*/  @!P0 BRA `(.L_x_176) ;  /* 0xfffffffc00f08947 */ /* 0x004fea000383ffff */
[----:B------:R-:W-:Y:S05]  /*9210*/  BRA `(.L_x_177) ;  /* 0xffffffa000547947 */ /* 0x000fea000383ffff */
.L_x_56:
[----:B------:R-:W-:-:S07]  /*9220*/  MOV R0, UR4 ;  /* 0x0000000400007c02 */ /* 0x000fce0008000f00 */
.L_x_178:
[----:B-1----:R1:W2:Y:S02]  /*9230*/  SYNCS.PHASECHK.TRANS64.TRYWAIT P0, [R0+URZ], R3 ;  /* 0x00000003000075a7 */ /* 0x0022a400080011ff */
[----:B--2---:R-:W-:Y:S05]  /*9240*/  @!P0 NANOSLEEP.SYNCS 0x989680 ;  /* 0x009896800000895d */ /* 0x004fea0003900000 */
[----:B------:R-:W2:Y:S02]  /*9250*/  @!P0 SYNCS.PHASECHK.TRANS64 P0, [R0+URZ], R3 ;  /* 0x00000003000085a7 */ /* 0x000ea400080010ff */
[----:B--2---:R-:W-:Y:S05]  /*9260*/  @!P0 BRA `(.L_x_178) ;  /* 0xfffffffc00f08947 */ /* 0x004fea000383ffff */
[----:B------:R-:W-:Y:S05]  /*9270*/  BRA `(.L_x_179) ;  /* 0xffffffa000607947 */ /* 0x000fea000383ffff */
.L_x_59:
[----:B------:R-:W-:-:S07]  /*9280*/  MOV R4, UR45 ;  /* 0x0000002d00047c02 */ /* 0x000fce0008000f00 */
.L_x_180:
[----:B--2---:R2:W3:Y:S02]  /*9290*/  SYNCS.PHASECHK.TRANS64.TRYWAIT P1, [R4+URZ+0x168], R7 ;  /* 0x00016807040075a7 */ /* 0x0044e400080211ff */
[----:B---3--:R-:W-:Y:S05]  /*92a0*/  @!P1 NANOSLEEP.SYNCS 0x989680 ;  /* 0x009896800000995d */ /* 0x008fea0003900000 */
[----:B------:R-:W3:Y:S02]  /*92b0*/  @!P1 SYNCS.PHASECHK.TRANS64 P1, [R4+URZ+0x168], R7 ;  /* 0x00016807040095a7 */ /* 0x000ee400080210ff */
[----:B---3--:R-:W-:Y:S05]  /*92c0*/  @!P1 BRA `(.L_x_180) ;  /* 0xfffffffc00f09947 */ /* 0x008fea000383ffff */
[----:B------:R-:W-:Y:S05]  /*92d0*/  BRA `(.L_x_181) ;  /* 0xffffffa000c47947 */ /* 0x000fea000383ffff */
.L_x_60:
[----:B--2---:R-:W-:-:S07]  /*92e0*/  MOV R4, UR45 ;  /* 0x0000002d00047c02 */ /* 0x004fce0008000f00 */
.L_x_182:
[----:B--2---:R2:W3:Y:S02]  /*92f0*/  SYNCS.PHASECHK.TRANS64.TRYWAIT P1, [R4+URZ+0x160], R5 ;  /* 0x00016005040075a7 */ /* 0x0044e400080211ff */
[----:B---3--:R-:W-:Y:S05]  /*9300*/  @!P1 NANOSLEEP.SYNCS 0x989680 ;  /* 0x009896800000995d */ /* 0x008fea0003900000 */
[----:B------:R-:W3:Y:S02]  /*9310*/  @!P1 SYNCS.PHASECHK.TRANS64 P1, [R4+URZ+0x160], R5 ;  /* 0x00016005040095a7 */ /* 0x000ee400080210ff */
[----:B---3--:R-:W-:Y:S05]  /*9320*/  @!P1 BRA `(.L_x_182) ;  /* 0xfffffffc00f09947 */ /* 0x008fea000383ffff */
[----:B------:R-:W-:Y:S05]  /*9330*/  BRA `(.L_x_183) ;  /* 0xffffffa000cc7947 */ /* 0x000fea000383ffff */
.L_x_68:
[----:B------:R-:W-:-:S07]  /*9340*/  MOV R0, UR6 ;  /* 0x0000000600007c02 */ /* 0x000fce0008000f00 */
.L_x_184:
[----:B--2---:R2:W3:Y:S02]  /*9350*/  SYNCS.PHASECHK.TRANS64.TRYWAIT P0, [R0+URZ+0x160], R5 ;  /* 0x00016005000075a7 */ /* 0x0044e400080011ff */
[----:B---3--:R-:W-:Y:S05]  /*9360*/  @!P0 NANOSLEEP.SYNCS 0x989680 ;  /* 0x009896800000895d */ /* 0x008fea0003900000 */
[----:B------:R-:W3:Y:S02]  /*9370*/  @!P0 SYNCS.PHASECHK.TRANS64 P0, [R0+URZ+0x160], R5 ;  /* 0x00016005000085a7 */ /* 0x000ee400080010ff */
[----:B---3--:R-:W-:Y:S05]  /*9380*/  @!P0 BRA `(.L_x_184) ;  /* 0xfffffffc00f08947 */ /* 0x008fea000383ffff */
[----:B------:R-:W-:Y:S05]  /*9390*/  BRA `(.L_x_185) ;  /* 0xffffffa800487947 */ /* 0x000fea000383ffff */
.L_x_69:
[----:B------:R-:W-:-:S07]  /*93a0*/  MOV R5, UR8 ;  /* 0x0000000800057c02 */ /* 0x000fce0008000f00 */
.L_x_186:
[----:B--2---:R2:W3:Y:S02]  /*93b0*/  SYNCS.PHASECHK.TRANS64.TRYWAIT P0, [R5+URZ+0x180], R0 ;  /* 0x00018000050075a7 */ /* 0x0044e400080011ff */
[----:B---3--:R-:W-:Y:S05]  /*93c0*/  @!P0 NANOSLEEP.SYNCS 0x989680 ;  /* 0x009896800000895d */ /* 0x008fea0003900000 */
[----:B------:R-:W3:Y:S02]  /*93d0*/  @!P0 SYNCS.PHASECHK.TRANS64 P0, [R5+URZ+0x180], R0 ;  /* 0x00018000050085a7 */ /* 0x000ee400080010ff */
[----:B---3--:R-:W-:Y:S05]  /*93e0*/  @!P0 BRA `(.L_x_186) ;  /* 0xfffffffc00f08947 */ /* 0x008fea000383ffff */
[----:B------:R-:W-:Y:S05]  /*93f0*/  BRA `(.L_x_187) ;  /* 0xffffffa800647947 */ /* 0x000fea000383ffff */
.L_x_72:
[----:B--2---:R-:W-:Y:S07]  /*9400*/  MOV R0, UR7 ;  /* 0x0000000700007c02 */ /* 0x004fee0008000f00 */
.L_x_188:
[----:B--2---:R2:W3:Y:S02]  /*9410*/  SYNCS.PHASECHK.TRANS64.TRYWAIT P0, [R0+URZ], R5 ;  /* 0x00000005000075a7 */ /* 0x0044e400080011ff */
[----:B---3--:R-:W-:Y:S05]  /*9420*/  @!P0 NANOSLEEP.SYNCS 0x989680 ;  /* 0x009896800000895d */ /* 0x008fea0003900000 */
[----:B------:R-:W3:Y:S02]  /*9430*/  @!P0 SYNCS.PHASECHK.TRANS64 P0, [R0+URZ], R5 ;  /* 0x00000005000085a7 */ /* 0x000ee400080010ff */
[----:B---3--:R-:W-:Y:S05]  /*9440*/  @!P0 BRA `(.L_x_188) ;  /* 0xfffffffc00f08947 */ /* 0x008fea000383ffff */
[----:B------:R-:W-:Y:S05]  /*9450*/  BRA `(.L_x_71) ;  /* 0xffffffa800887947 */ /* 0x000fea000383ffff */
.L_x_75:
[----:B------:R-:W-:-:S07]  /*9460*/  MOV R0, UR5 ;  /* 0x0000000500007c02 */ /* 0x000fce0008000f00 */
.L_x_189:
[----:B--2---:R2:W4:Y:S02]  /*9470*/  SYNCS.PHASECHK.TRANS64.TRYWAIT P0, [R0+URZ], R3 ;  /* 0x00000003000075a7 */ /* 0x00452400080011ff */
[----:B----4-:R-:W-:Y:S05]  /*9480*/  @!P0 NANOSLEEP.SYNCS 0x989680 ;  /* 0x009896800000895d */ /* 0x010fea0003900000 */
[----:B------:R-:W4:Y:S02]  /*9490*/  @!P0 SYNCS.PHASECHK.TRANS64 P0, [R0+URZ], R3 ;  /* 0x00000003000085a7 */ /* 0x000f2400080010ff */
[----:B----4-:R-:W-:Y:S05]  /*94a0*/  @!P0 BRA `(.L_x_189) ;  /* 0xfffffffc00f08947 */ /* 0x010fea000383ffff */
[----:B------:R-:W-:Y:S05]  /*94b0*/  BRA `(.L_x_190) ;  /* 0xffffffac00507947 */ /* 0x000fea000383ffff */
.L_x_76:
[----:B------:R-:W-:-:S07]  /*94c0*/  MOV R0, UR7 ;  /* 0x0000000700007c02 */ /* 0x000fce0008000f00 */
.L_x_191:
[----:B--2---:R2:W4:Y:S02]  /*94d0*/  SYNCS.PHASECHK.TRANS64.TRYWAIT P0, [R0+URZ], R3 ;  /* 0x00000003000075a7 */ /* 0x00452400080011ff */
[----:B----4-:R-:W-:Y:S05]  /*94e0*/  @!P0 NANOSLEEP.SYNCS 0x989680 ;  /* 0x009896800000895d */ /* 0x010fea0003900000 */
[----:B------:R-:W4:Y:S02]  /*94f0*/  @!P0 SYNCS.PHASECHK.TRANS64 P0, [R0+URZ], R3 ;  /* 0x00000003000085a7 */ /* 0x000f2400080010ff */
[----:B----4-:R-:W-:Y:S05]  /*9500*/  @!P0 BRA `(.L_x_191) ;  /* 0xfffffffc00f08947 */ /* 0x010fea000383ffff */
[----:B------:R-:W-:Y:S05]  /*9510*/  BRA `(.L_x_192) ;  /* 0xffffffac005c7947 */ /* 0x000fea000383ffff */
.L_x_81:
[----:B------:R-:W-:Y:S07]  /*9520*/  MOV R0, UR15 ;  /* 0x0000000f00007c02 */ /* 0x000fee0008000f00 */
.L_x_193:
[----:B--2---:R2:W3:Y:S02]  /*9530*/  SYNCS.PHASECHK.TRANS64.TRYWAIT P0, [R0+URZ+0x160], R3 ;  /* 0x00016003000075a7 */ /* 0x0044e400080011ff */
[----:B---3--:R-:W-:Y:S05]  /*9540*/  @!P0 NANOSLEEP.SYNCS 0x989680 ;  /* 0x009896800000895d */ /* 0x008fea0003900000 */
[----:B------:R-:W3:Y:S02]  /*9550*/  @!P0 SYNCS.PHASECHK.TRANS64 P0, [R0+URZ+0x160], R3 ;  /* 0x00016003000085a7 */ /* 0x000ee400080010ff */
[----:B---3--:R-:W-:Y:S05]  /*9560*/  @!P0 BRA `(.L_x_193) ;  /* 0xfffffffc00f08947 */ /* 0x008fea000383ffff */
[----:B------:R-:W-:Y:S05]  /*9570*/  BRA `(.L_x_194) ;  /* 0xffffffb000907947 */ /* 0x000fea000383ffff */
.L_x_84:
[----:B------:R-:W-:Y:S07]  /*9580*/  MOV R0, UR15 ;  /* 0x0000000f00007c02 */ /* 0x000fee0008000f00 */
.L_x_195:
[----:B--2---:R2:W3:Y:S02]  /*9590*/  SYNCS.PHASECHK.TRANS64.TRYWAIT P0, [R0+URZ+0x158], R3 ;  /* 0x00015803000075a7 */ /* 0x0044e400080011ff */
[----:B---3--:R-:W-:Y:S05]  /*95a0*/  @!P0 NANOSLEEP.SYNCS 0x989680 ;  /* 0x009896800000895d */ /* 0x008fea0003900000 */
[----:B------:R-:W3:Y:S02]  /*95b0*/  @!P0 SYNCS.PHASECHK.TRANS64 P0, [R0+URZ+0x158], R3 ;  /* 0x00015803000085a7 */ /* 0x000ee400080010ff */
[----:B---3--:R-:W-:Y:S05]  /*95c0*/  @!P0 BRA `(.L_x_195) ;  /* 0xfffffffc00f08947 */ /* 0x008fea000383ffff */
[----:B------:R-:W-:Y:S05]  /*95d0*/  BRA `(.L_x_83) ;  /* 0xffffffb400687947 */ /* 0x000fea000383ffff */
.L_x_87:
[----:B------:R-:W-:Y:S07]  /*95e0*/  MOV R3, UR15 ;  /* 0x0000000f00037c02 */ /* 0x000fee0008000f00 */
.L_x_196:
[----:B-1----:R1:W2:Y:S02]  /*95f0*/  SYNCS.PHASECHK.TRANS64.TRYWAIT P0, [R3+URZ+0x130], R12 ;  /* 0x0001300c030075a7 */ /* 0x0022a400080011ff */
[----:B--2---:R-:W-:Y:S05]  /*9600*/  @!P0 NANOSLEEP.SYNCS 0x989680 ;  /* 0x009896800000895d */ /* 0x004fea0003900000 */
[----:B------:R-:W2:Y:S02]  /*9610*/  @!P0 SYNCS.PHASECHK.TRANS64 P0, [R3+URZ+0x130], R12 ;  /* 0x0001300c030085a7 */ /* 0x000ea400080010ff */
[----:B--2---:R-:W-:Y:S05]  /*9620*/  @!P0 BRA `(.L_x_196) ;  /* 0xfffffffc00f08947 */ /* 0x004fea000383ffff */
[----:B------:R-:W-:Y:S05]  /*9630*/  BRA `(.L_x_197) ;  /* 0xffffffb800207947 */ /* 0x000fea000383ffff */
.L_x_88:
[----:B-1----:R-:W-:Y:S07]  /*9640*/  MOV R3, UR15 ;  /* 0x0000000f00037c02 */ /* 0x002fee0008000f00 */
.L_x_198:
[----:B-1----:R1:W2:Y:S02]  /*9650*/  SYNCS.PHASECHK.TRANS64.TRYWAIT P0, [R3+URZ+0x138], R12 ;  /* 0x0001380c030075a7 */ /* 0x0022a400080011ff */
[----:B--2---:R-:W-:Y:S05]  /*9660*/  @!P0 NANOSLEEP.SYNCS 0x989680 ;  /* 0x009896800000895d */ /* 0x004fea0003900000 */
[----:B------:R-:W2:Y:S02]  /*9670*/  @!P0 SYNCS.PHASECHK.TRANS64 P0, [R3+URZ+0x138], R12 ;  /* 0x0001380c030085a7 */ /* 0x000ea400080010ff */
[----:B--2---:R-:W-:Y:S05]  /*9680*/  @!P0 BRA `(.L_x_198) ;  /* 0xfffffffc00f08947 */ /* 0x004fea000383ffff */
[----:B------:R-:W-:Y:S05]  /*9690*/  BRA `(.L_x_199) ;  /* 0xffffffb800587947 */ /* 0x000fea000383ffff */
.L_x_89:
[----:B-1----:R-:W-:Y:S07]  /*96a0*/  MOV R3, UR15 ;  /* 0x0000000f00037c02 */ /* 0x002fee0008000f00 */
.L_x_200:
[----:B-1----:R1:W2:Y:S02]  /*96b0*/  SYNCS.PHASECHK.TRANS64.TRYWAIT P0, [R3+URZ+0x140], R12 ;  /* 0x0001400c030075a7 */ /* 0x0022a400080011ff */
[----:B--2---:R-:W-:Y:S05]  /*96c0*/  @!P0 NANOSLEEP.SYNCS 0x989680 ;  /* 0x009896800000895d */ /* 0x004fea0003900000 */
[----:B------:R-:W2:Y:S02]  /*96d0*/  @!P0 SYNCS.PHASECHK.TRANS64 P0, [R3+URZ+0x140], R12 ;  /* 0x0001400c030085a7 */ /* 0x000ea400080010ff */
[----:B--2---:R-:W-:Y:S05]  /*96e0*/  @!P0 BRA `(.L_x_200) ;  /* 0xfffffffc00f08947 */ /* 0x004fea000383ffff */
[----:B------:R-:W-:Y:S05]  /*96f0*/  BRA `(.L_x_201) ;  /* 0xffffffb800a07947 */ /* 0x000fea000383ffff */
.L_x_90:
[----:B------:R-:W-:Y:S07]  /*9700*/  MOV R3, UR15 ;  /* 0x0000000f00037c02 */ /* 0x000fee0008000f00 */
.L_x_202:
[----:B-1----:R1:W2:Y:S02]  /*9710*/  SYNCS.PHASECHK.TRANS64.TRYWAIT P0, [R3+URZ+0x148], R12 ;  /* 0x0001480c030075a7 */ /* 0x0022a400080011ff */
[----:B--2---:R-:W-:Y:S05]  /*9720*/  @!P0 NANOSLEEP.SYNCS 0x989680 ;  /* 0x009896800000895d */ /* 0x004fea0003900000 */
[----:B------:R-:W2:Y:S02]  /*9730*/  @!P0 SYNCS.PHASECHK.TRANS64 P0, [R3+URZ+0x148], R12 ;  /* 0x0001480c030085a7 */ /* 0x000ea400080010ff */
[----:B--2---:R-:W-:Y:S05]  /*9740*/  @!P0 BRA `(.L_x_202) ;  /* 0xfffffffc00f08947 */ /* 0x004fea000383ffff */
[----:B------:R-:W-:Y:S05]  /*9750*/  BRA `(.L_x_203) ;  /* 0xffffffbc00287947 */ /* 0x000fea000383ffff */
.L_x_92:
[----:B------:R-:W-:-:S07]  /*9760*/  MOV R0, UR15 ;  /* 0x0000000f00007c02 */ /* 0x000fce0008000f00 */
.L_x_204:
[----:B-1----:R1:W3:Y:S02]  /*9770*/  SYNCS.PHASECHK.TRANS64.TRYWAIT P0, [R0+URZ+0x130], R3 ;  /* 0x00013003000075a7 */ /* 0x0022e400080011ff */
[----:B---3--:R-:W-:Y:S05]  /*9780*/  @!P0 NANOSLEEP.SYNCS 0x989680 ;  /* 0x009896800000895d */ /* 0x008fea0003900000 */
[----:B------:R-:W3:Y:S02]  /*9790*/  @!P0 SYNCS.PHASECHK.TRANS64 P0, [R0+URZ+0x130], R3 ;  /* 0x00013003000085a7 */ /* 0x000ee400080010ff */
[----:B---3--:R-:W-:Y:S05]  /*97a0*/  @!P0 BRA `(.L_x_204) ;  /* 0xfffffffc00f08947 */ /* 0x008fea000383ffff */
[----:B------:R-:W-:Y:S05]  /*97b0*/  BRA `(.L_x_205) ;  /* 0xffffffbc008c7947 */ /* 0x000fea000383ffff */
.L_x_93:
[----:B-1----:R-:W-:-:S07]  /*97c0*/  MOV R0, UR15 ;  /* 0x0000000f00007c02 */ /* 0x002fce0008000f00 */
.L_x_206:
[----:B-1----:R1:W3:Y:S02]  /*97d0*/  SYNCS.PHASECHK.TRANS64.TRYWAIT P0, [R0+URZ+0x138], R3 ;  /* 0x00013803000075a7 */ /* 0x0022e400080011ff */
[----:B---3--:R-:W-:Y:S05]  /*97e0*/  @!P0 NANOSLEEP.SYNCS 0x989680 ;  /* 0x009896800000895d */ /* 0x008fea0003900000 */
[----:B------:R-:W3:Y:S02]  /*97f0*/  @!P0 SYNCS.PHASECHK.TRANS64 P0, [R0+URZ+0x138], R3 ;  /* 0x00013803000085a7 */ /* 0x000ee400080010ff */
[----:B---3--:R-:W-:Y:S05]  /*9800*/  @!P0 BRA `(.L_x_206) ;  /* 0xfffffffc00f08947 */ /* 0x008fea000383ffff */
[----:B------:R-:W-:Y:S05]  /*9810*/  BRA `(.L_x_207) ;  /* 0xffffffbc007c7947 */ /* 0x000fea000383ffff */
.L_x_94:
[----:B-1----:R-:W-:-:S07]  /*9820*/  MOV R0, UR15 ;  /* 0x0000000f00007c02 */ /* 0x002fce0008000f00 */
.L_x_208:
[----:B-1----:R1:W3:Y:S02]  /*9830*/  SYNCS.PHASECHK.TRANS64.TRYWAIT P0, [R0+URZ+0x140], R3 ;  /* 0x00014003000075a7 */ /* 0x0022e400080011ff */
[----:B---3--:R-:W-:Y:S05]  /*9840*/  @!P0 NANOSLEEP.SYNCS 0x989680 ;  /* 0x009896800000895d */ /* 0x008fea0003900000 */
[----:B------:R-:W3:Y:S02]  /*9850*/  @!P0 SYNCS.PHASECHK.TRANS64 P0, [R0+URZ+0x140], R3 ;  /* 0x00014003000085a7 */ /* 0x000ee400080010ff */
[----:B---3--:R-:W-:Y:S05]  /*9860*/  @!P0 BRA `(.L_x_208) ;  /* 0xfffffffc00f08947 */ /* 0x008fea000383ffff */
[----:B------:R-:W-:Y:S05]  /*9870*/  BRA `(.L_x_209) ;  /* 0xffffffbc006c7947 */ /* 0x000fea000383ffff */
.L_x_96:
[----:B------:R-:W-:Y:S07]  /*9880*/  MOV R0, UR50 ;  /* 0x0000003200007c02 */ /* 0x000fee0008000f00 */
.L_x_210:
[----:B-1----:R1:W2:Y:S02]  /*9890*/  SYNCS.PHASECHK.TRANS64.TRYWAIT P0, [R0+URZ+0x160], R3 ;  /* 0x00016003000075a7 */ /* 0x0022a400080011ff */
[----:B--2---:R-:W-:Y:S05]  /*98a0*/  @!P0 NANOSLEEP.SYNCS 0x989680 ;  /* 0x009896800000895d */ /* 0x004fea0003900000 */
[----:B------:R-:W2:Y:S02]  /*98b0*/  @!P0 SYNCS.PHASECHK.TRANS64 P0, [R0+URZ+0x160], R3 ;  /* 0x00016003000085a7 */ /* 0x000ea400080010ff */
[----:B--2---:R-:W-:Y:S05]  /*98c0*/  @!P0 BRA `(.L_x_210) ;  /* 0xfffffffc00f08947 */ /* 0x004fea000383ffff */
[----:B------:R-:W-:Y:S05]  /*98d0*/  BRA `(.L_x_211) ;  /* 0xffffffc000487947 */ /* 0x000fea000383ffff */
.L_x_107:
[----:B-1----:R-:W-:Y:S04]  /*98e0*/  MOV R2, UR50 ;  /* 0x0000003200027c02 */ /* 0x002fe80008000f00 */
[----:B------:R1:W3:Y:S03]  /*98f0*/  SYNCS.PHASECHK.TRANS64.TRYWAIT P1, [R2+URZ+0x110], R3 ;  /* 0x00011003020075a7 */ /* 0x0002e600080211ff */
[----:B---3--:R-:W-:Y:S05]  /*9900*/  @!P1 NANOSLEEP.SYNCS 0x989680 ;  /* 0x009896800000995d */ /* 0x008fea0003900000 */
[----:B------:R-:W3:Y:S02]  /*9910*/  @!P1 SYNCS.PHASECHK.TRANS64 P1, [R2+URZ+0x110], R3 ;  /* 0x00011003020095a7 */ /* 0x000ee400080210ff */
[----:B---3--:R-:W-:Y:S05]  /*9920*/  @!P1 BRA `(.L_x_107) ;  /* 0xfffffffc00ec9947 */ /* 0x008fea000383ffff */
[----:B------:R-:W-:Y:S05]  /*9930*/  BRA `(.L_x_106) ;  /* 0xffffffcc00707947 */ /* 0x000fea000383ffff */
.L_x_109:
[----:B-1----:R1:W4:Y:S02]  /*9940*/  SYNCS.PHASECHK.TRANS64.TRYWAIT P0, [R83+URZ+0x170], R0 ;  /* 0x00017000530075a7 */ /* 0x00232400080011ff */
[----:B----4-:R-:W-:Y:S05]  /*9950*/  @!P0 NANOSLEEP.SYNCS 0x989680 ;  /* 0x009896800000895d */ /* 0x010fea0003900000 */
[----:B------:R-:W4:Y:S02]  /*9960*/  @!P0 SYNCS.PHASECHK.TRANS64 P0, [R83+URZ+0x170], R0 ;  /* 0x00017000530085a7 */ /* 0x000f2400080010ff */
[----:B----4-:R-:W-:Y:S05]  /*9970*/  @!P0 BRA `(.L_x_109) ;  /* 0xfffffffc00f08947 */ /* 0x010fea000383ffff */
[----:B------:R-:W-:Y:S05]  /*9980*/  BRA `(.L_x_108) ;  /* 0xffffffcc00947947 */ /* 0x000fea000383ffff */
.L_x_118:
[----:B--2---:R2:W4:Y:S02]  /*9990*/  SYNCS.PHASECHK.TRANS64.TRYWAIT P0, [R4+URZ+0x110], R3 ;  /* 0x00011003040075a7 */ /* 0x00452400080011ff */
[----:B----4-:R-:W-:Y:S05]  /*99a0*/  @!P0 NANOSLEEP.SYNCS 0x989680 ;  /* 0x009896800000895d */ /* 0x010fea0003900000 */
[----:B------:R-:W4:Y:S02]  /*99b0*/  @!P0 SYNCS.PHASECHK.TRANS64 P0, [R4+URZ+0x110], R3 ;  /* 0x00011003040085a7 */ /* 0x000f2400080010ff */
[----:B----4-:R-:W-:Y:S05]  /*99c0*/  @!P0 BRA `(.L_x_118) ;  /* 0xfffffffc00f08947 */ /* 0x010fea000383ffff */
[----:B------:R-:W-:Y:S05]  /*99d0*/  BRA `(.L_x_117) ;  /* 0xffffffd400887947 */ /* 0x000fea000383ffff */
.L_x_126:
[----:B-1----:R1:W4:Y:S02]  /*99e0*/  SYNCS.PHASECHK.TRANS64.TRYWAIT P0, [R16+URZ+0x110], R3 ;  /* 0x00011003100075a7 */ /* 0x00232400080011ff */
[----:B----4-:R-:W-:Y:S05]  /*99f0*/  @!P0 NANOSLEEP.SYNCS 0x989680 ;  /* 0x009896800000895d */ /* 0x010fea0003900000 */
[----:B------:R-:W4:Y:S02]  /*9a00*/  @!P0 SYNCS.PHASECHK.TRANS64 P0, [R16+URZ+0x110], R3 ;  /* 0x00011003100085a7 */ /* 0x000f2400080010ff */
[----:B----4-:R-:W-:Y:S05]  /*9a10*/  @!P0 BRA `(.L_x_126) ;  /* 0xfffffffc00f08947 */ /* 0x010fea000383ffff */
[----:B------:R-:W-:Y:S05]  /*9a20*/  BRA `(.L_x_125) ;  /* 0xffffffdc00987947 */ /* 0x000fea000383ffff */
.L_x_134:
[----:B--2---:R2:W4:Y:S02]  /*9a30*/  SYNCS.PHASECHK.TRANS64.TRYWAIT P0, [R17+URZ+0x110], R0 ;  /* 0x00011000110075a7 */ /* 0x00452400080011ff */
[----:B----4-:R-:W-:Y:S05]  /*9a40*/  @!P0 NANOSLEEP.SYNCS 0x989680 ;  /* 0x009896800000895d */ /* 0x010fea0003900000 */
[----:B------:R-:W4:Y:S02]  /*9a50*/  @!P0 SYNCS.PHASECHK.TRANS64 P0, [R17+URZ+0x110], R0 ;  /* 0x00011000110085a7 */ /* 0x000f2400080010ff */
[----:B----4-:R-:W-:Y:S05]  /*9a60*/  @!P0 BRA `(.L_x_134) ;  /* 0xfffffffc00f08947 */ /* 0x010fea000383ffff */
[----:B------:R-:W-:Y:S05]  /*9a70*/  BRA `(.L_x_133) ;  /* 0xffffffe400a47947 */ /* 0x000fea000383ffff */
        .weak           $__internal_0_$__cuda_sm10x_tcgen05_guardrail_trap_col_being_dealloced_not_returned_by_alloc
        .type           $__internal_0_$__cuda_sm10x_tcgen05_guardrail_trap_col_being_dealloced_not_returned_by_alloc,@function
        .size           $__internal_0_$__cuda_sm10x_tcgen05_guardrail_trap_col_being_dealloced_not_returned_by_alloc,($__internal_1_$__cuda_sm10x_tcgen05_guardrail_trap_phase_invalid_during_alloc - $__internal_0_$__cuda_sm10x_tcgen05_guardrail_trap_col_being_dealloced_not_returned_by_alloc)
$__internal_0_$__cuda_sm10x_tcgen05_guardrail_trap_col_being_dealloced_not_returned_by_alloc:
[----:B------:R-:W-:Y:S05]  /*9a80*/  BPT.TRAP 0x1 ;  /* 0x000000040000795c */ /* 0x000fea0000300000 */
[----:B------:R-:W-:-:S04]  /*9a90*/  HFMA2 R3, -RZ, RZ, 0, 0 ;  /* 0x00000000ff037431 */ /* 0x000fc800000001ff */
[----:B------:R-:W-:Y:S05]  /*9aa0*/  RET.REL.NODEC R2 `(_ZN7cutlass13device_kernelINS_4conv6kernel13ConvUniversalINS1_16ConvProblemShapeILNS1_8OperatorE1ELi2EEENS1_10collective14CollectiveConvINS1_47MainloopSm100TmaUmmaWarpSpecializedImplicitGemmILS5_1ELi17ELi2ELi1ELi2EN4cute5tupleIJNSA_1CILi2EEENSC_ILi1EEESE_EEEEENSB_IJNSC_ILi64EEENSC_ILi128EEENSB_IJNSC_ILi32EEEEEEEEENS_6half_tESM_NSA_8TiledMMAINSA_8MMA_AtomIJNSA_20SM100_MMA_F16BF16_SSISM_SM_fLi64ELi128ELNSA_4UMMA5MajorE0ELSR_1ELNSQ_7ScaleInE0ELSS_0EEEEEENSA_6LayoutINSB_IJSE_SE_SE_EEENSB_IJNSC_ILi0EEESX_SX_EEEEENSB_IJNSA_10UnderscoreES10_S10_EEEEENS7_6detail27Sm100ImplicitGemmTileTraitsINSA_20SM90_TMA_LOAD_IM2COLENSA_14ComposedLayoutINSA_7SwizzleILi2ELi4ELi3EEENSA_18smem_ptr_flag_bitsILi16EEENSV_INSB_IJNSC_ILi8EEESJ_EEENSB_IJSJ_SE_EEEEEEEvEENS14_INSA_23SM90_TMA_LOAD_MULTICASTENS16_INS17_ILi3ELi4ELi3EEES1A_NSV_INSB_IJSH_S1B_EEENSB_IJSE_SH_EEEEEEEvEEEENS_8epilogue10collective18CollectiveEpilogueINS1P_23Sm100TmaWarpSpecializedILi4ELi2ELi16ELb1ELb0EEEJSL_NSB_IJNSV_ISH_SE_EENSV_ISJ_SE_EEEEESM_NSB_IJNSB_IJlllEEESE_SX_EEESM_S1Y_NS1P_6fusion15FusionCallbacksIS1T_NS1Z_17LinearCombinationISM_fSM_fLNS_15FloatRoundStyleE2EEESL_S1W_JEEENSA_5SM1004TMEM4LOAD26SM100_TMEM_LOAD_16dp256b4xES15_S1F_NSA_17SM75_U32x4_LDSM_NENSA_21SM90_TMA_STORE_IM2COLES1F_NSA_17SM90_U32x4_STSM_NENSA_39AutoVectorizingCopyWithAssumedAlignmentILi128EEEEEEvvEEEEvNT_6ParamsE) ;  /* 0xffffff6402547950 */ /* 0x000fea0003c3ffff */
        .weak           $__internal_1_$__cuda_sm10x_tcgen05_guardrail_trap_phase_invalid_during_alloc
        .type           $__internal_1_$__cuda_sm10x_tcgen05_guardrail_trap_phase_invalid_during_alloc,@function
        .size           $__internal_1_$__cuda_sm10x_tcgen05_guardrail_trap_phase_invalid_during_alloc,($__internal_2_$__cuda_sm10x_tcgen05_guardrail_trap_unallocated_columns_being_dealloced - $__internal_1_$__cuda_sm10x_tcgen05_guardrail_trap_phase_invalid_during_alloc)
$__internal_1_$__cuda_sm10x_tcgen05_guardrail_trap_phase_invalid_during_alloc:
[----:B------:R-:W-:Y:S05]  /*9ab0*/  BPT.TRAP 0x1 ;  /* 0x000000040000795c */ /* 0x000fea0000300000 */
[----:B------:R-:W-:-:S04]  /*9ac0*/  MOV R3, 0x0 ;  /* 0x0000000000037802 */ /* 0x000fc80000000f00 */
[----:B------:R-:W-:Y:S05]  /*9ad0*/  RET.REL.NODEC R2 `(_ZN7cutlass13device_kernelINS_4conv6kernel13ConvUniversalINS1_16ConvProblemShapeILNS1_8OperatorE1ELi2EEENS1_10collective14CollectiveConvINS1_47MainloopSm100TmaUmmaWarpSpecializedImplicitGemmILS5_1ELi17ELi2ELi1ELi2EN4cute5tupleIJNSA_1CILi2EEENSC_ILi1EEESE_EEEEENSB_IJNSC_ILi64EEENSC_ILi128EEENSB_IJNSC_ILi32EEEEEEEEENS_6half_tESM_NSA_8TiledMMAINSA_8MMA_AtomIJNSA_20SM100_MMA_F16BF16_SSISM_SM_fLi64ELi128ELNSA_4UMMA5MajorE0ELSR_1ELNSQ_7ScaleInE0ELSS_0EEEEEENSA_6LayoutINSB_IJSE_SE_SE_EEENSB_IJNSC_ILi0EEESX_SX_EEEEENSB_IJNSA_10UnderscoreES10_S10_EEEEENS7_6detail27Sm100ImplicitGemmTileTraitsINSA_20SM90_TMA_LOAD_IM2COLENSA_14ComposedLayoutINSA_7SwizzleILi2ELi4ELi3EEENSA_18smem_ptr_flag_bitsILi16EEENSV_INSB_IJNSC_ILi8EEESJ_EEENSB_IJSJ_SE_EEEEEEEvEENS14_INSA_23SM90_TMA_LOAD_MULTICASTENS16_INS17_ILi3ELi4ELi3EEES1A_NSV_INSB_IJSH_S1B_EEENSB_IJSE_SH_EEEEEEEvEEEENS_8epilogue10collective18CollectiveEpilogueINS1P_23Sm100TmaWarpSpecializedILi4ELi2ELi16ELb1ELb0EEEJSL_NSB_IJNSV_ISH_SE_EENSV_ISJ_SE_EEEEESM_NSB_IJNSB_IJlllEEESE_SX_EEESM_S1Y_NS1P_6fusion15FusionCallbacksIS1T_NS1Z_17LinearCombinationISM_fSM_fLNS_15FloatRoundStyleE2EEESL_S1W_JEEENSA_5SM1004TMEM4LOAD26SM100_TMEM_LOAD_16dp256b4xES15_S1F_NSA_17SM75_U32x4_LDSM_NENSA_21SM90_TMA_STORE_IM2COLES1F_NSA_17SM90_U32x4_STSM_NENSA_39AutoVectorizingCopyWithAssumedAlignmentILi128EEEEEEvvEEEEvNT_6ParamsE) ;  /* 0xffffff6402487950 */ /* 0x000fea0003c3ffff */
        .weak           $__internal_2_$__cuda_sm10x_tcgen05_guardrail_trap_unallocated_columns_being_dealloced
        .type           $__internal_2_$__cuda_sm10x_tcgen05_guardrail_trap_unallocated_columns_being_dealloced,@function
        .size           $__internal_2_$__cuda_sm10x_tcgen05_guardrail_trap_unallocated_columns_being_dealloced,(.L_x_213 - $__internal_2_$__cuda_sm10x_tcgen05_guardrail_trap_unallocated_columns_being_dealloced)
$__internal_2_$__cuda_sm10x_tcgen05_guardrail_trap_unallocated_columns_being_dealloced:
[----:B------:R-:W-:Y:S05]  /*9ae0*/  BPT.TRAP 0x1 ;  /* 0x000000040000795c */ /* 0x000fea0000300000 */
[----:B------:R-:W-:-:S04]  /*9af0*/  HFMA2 R3, -RZ, RZ, 0, 0 ;  /* 0x00000000ff037431 */ /* 0x000fc800000001ff */
[----:B------:R-:W-:Y:S05]  /*9b00*/  RET.REL.NODEC R2 `(_ZN7cutlass13device_kernelINS_4conv6kernel13ConvUniversalINS1_16ConvProblemShapeILNS1_8OperatorE1ELi2EEENS1_10collective14CollectiveConvINS1_47MainloopSm100TmaUmmaWarpSpecializedImplicitGemmILS5_1ELi17ELi2ELi1ELi2EN4cute5tupleIJNSA_1CILi2EEENSC_ILi1EEESE_EEEEENSB_IJNSC_ILi64EEENSC_ILi128EEENSB_IJNSC_ILi32EEEEEEEEENS_6half_tESM_NSA_8TiledMMAINSA_8MMA_AtomIJNSA_20SM100_MMA_F16BF16_SSISM_SM_fLi64ELi128ELNSA_4UMMA5MajorE0ELSR_1ELNSQ_7ScaleInE0ELSS_0EEEEEENSA_6LayoutINSB_IJSE_SE_SE_EEENSB_IJNSC_ILi0EEESX_SX_EEEEENSB_IJNSA_10UnderscoreES10_S10_EEEEENS7_6detail27Sm100ImplicitGemmTileTraitsINSA_20SM90_TMA_LOAD_IM2COLENSA_14ComposedLayoutINSA_7SwizzleILi2ELi4ELi3EEENSA_18smem_ptr_flag_bitsILi16EEENSV_INSB_IJNSC_ILi8EEESJ_EEENSB_IJSJ_SE_EEEEEEEvEENS14_INSA_23SM90_TMA_LOAD_MULTICASTENS16_INS17_ILi3ELi4ELi3EEES1A_NSV_INSB_IJSH_S1B_EEENSB_IJSE_SH_EEEEEEEvEEEENS_8epilogue10collective18CollectiveEpilogueINS1P_23Sm100TmaWarpSpecializedILi4ELi2ELi16ELb1ELb0EEEJSL_NSB_IJNSV_ISH_SE_EENSV_ISJ_SE_EEEEESM_NSB_IJNSB_IJlllEEESE_SX_EEESM_S1Y_NS1P_6fusion15FusionCallbacksIS1T_NS1Z_17LinearCombinationISM_fSM_fLNS_15FloatRoundStyleE2EEESL_S1W_JEEENSA_5SM1004TMEM4LOAD26SM100_TMEM_LOAD_16dp256b4xES15_S1F_NSA_17SM75_U32x4_LDSM_NENSA_21SM90_TMA_STORE_IM2COLES1F_NSA_17SM90_U32x4_STSM_NENSA_39AutoVectorizingCopyWithAssumedAlignmentILi128EEEEEEvvEEEEvNT_6ParamsE) ;  /* 0xffffff64023c7950 */ /* 0x000fea0003c3ffff */
.L_x_212:
[----:B------:R-:W-:-:S00]  /*9b10*/  BRA `(.L_x_212) ;  /* 0xfffffffc00fc7947 */ /* 0x000fc0000383ffff */
[----:B------:R-:W-:-:S00]  /*9b20*/  NOP ;  /* 0x0000000000007918 */ /* 0x000fc00000000000 */
        /* <DEDUP_REMOVED lines=13> */
.L_x_213:


//--------------------- .nv.global.init           --------------------------
	.section	.nv.global.init,"aw",@progbits
.nv.global.init:
	.type		$str$29,@object
	.size		$str$29,($str$30 - $str$29)
$str$29:
        /*0000*/ 	.byte	0x28, 0x61, 0x64, 0x64, 0x72, 0x65, 0x73, 0x73, 0x20, 0x26, 0x20, 0x6d, 0x61, 0x73, 0x6b, 0x29
        /*0010*/ 	.byte	0x20, 0x3d, 0x3d, 0x20, 0x30, 0x00
	.type		$str$30,@object
	.size		$str$30,($str$28 - $str$30)
$str$30:
        /*0016*/ 	.byte	0x2f, 0x74, 0x6d, 0x70, 0x2f, 0x63, 0x75, 0x74, 0x6c, 0x61, 0x73, 0x73, 0x5f, 0x73, 0x77, 0x65
        /*0026*/ 	.byte	0x65, 0x70, 0x5f, 0x73, 0x72, 0x63, 0x2f, 0x69, 0x6e, 0x63, 0x6c, 0x75, 0x64, 0x65, 0x2f, 0x63
        /*0036*/ 	.byte	0x75, 0x74, 0x65, 0x2f, 0x70, 0x6f, 0x69, 0x6e, 0x74, 0x65, 0x72, 0x5f, 0x66, 0x6c, 0x61, 0x67
        /*0046*/ 	.byte	0x67, 0x65, 0x64, 0x2e, 0x68, 0x70, 0x70, 0x00
	.type		$str$28,@object
	.size		$str$28,($str$27 - $str$28)
$str$28:
        /*004e*/ 	.byte	0x2f, 0x74, 0x6d, 0x70, 0x2f, 0x63, 0x75, 0x74, 0x6c, 0x61, 0x73, 0x73, 0x5f, 0x73, 0x77, 0x65
        /*005e*/ 	.byte	0x65, 0x70, 0x5f, 0x73, 0x72, 0x63, 0x2f, 0x69, 0x6e, 0x63, 0x6c, 0x75, 0x64, 0x65, 0x2f, 0x63
        /*006e*/ 	.byte	0x75, 0x74, 0x65, 0x2f, 0x61, 0x74, 0x6f, 0x6d, 0x2f, 0x63, 0x6f, 0x70, 0x79, 0x5f, 0x74, 0x72
        /*007e*/ 	.byte	0x61, 0x69, 0x74, 0x73, 0x5f, 0x73, 0x6d, 0x31, 0x30, 0x30, 0x2e, 0x68, 0x70, 0x70, 0x00
	.type		$str$27,@object
	.size		$str$27,(__unnamed_1 - $str$27)
$str$27:
        /*008d*/ 	.byte	0x28, 0x28, 0x75, 0x69, 0x6e, 0x74, 0x33, 0x32, 0x5f, 0x74, 0x28, 0x74, 0x68, 0x72, 0x65, 0x61
        /*009d*/ 	.byte	0x64, 0x49, 0x64, 0x78, 0x2e, 0x78, 0x29, 0x20, 0x2f, 0x20, 0x33, 0x32, 0x29, 0x20, 0x25, 0x20
        /*00ad*/ 	.byte	0x34, 0x29, 0x20, 0x3d, 0x3d, 0x20, 0x28, 0x28, 0x28, 0x74, 0x6d, 0x65, 0x6d, 0x5f, 0x61, 0x64
        /*00bd*/ 	.byte	0x64, 0x72, 0x20, 0x3e, 0x3e, 0x20, 0x31, 0x36, 0x29, 0x20, 0x2f, 0x20, 0x33, 0x32, 0x29, 0x20
        /*00cd*/ 	.byte	0x25, 0x20, 0x34, 0x29, 0x00
	.type		__unnamed_1,@object
	.size		__unnamed_1,(__unnamed_2 - __unnamed_1)
__unnamed_1:
        /*00d2*/ 	.byte	0x61, 0x75, 0x74, 0x6f, 0x20, 0x63, 0x75, 0x74, 0x65, 0x3a, 0x3a, 0x61, 0x73, 0x5f, 0x70, 0x6f
        /* <DEDUP_REMOVED lines=24> */
        /*0262*/ 	.byte	0x3e, 0x3e, 0x3e, 0x5d, 0x00
	.type		__unnamed_2,@object
	.size		__unnamed_2,(.L_2 - __unnamed_2)
__unnamed_2:
        /* <DEDUP_REMOVED lines=46> */
.L_2:


//--------------------- .nv.shared._ZN7cutlass13device_kernelINS_4conv6kernel13ConvUniversalINS1_16ConvProblemShapeILNS1_8OperatorE1ELi2EEENS1_10collective14CollectiveConvINS1_47MainloopSm100TmaUmmaWarpSpecializedImplicitGemmILS5_1ELi17ELi2ELi1ELi2EN4cute5tupleIJNSA_1CILi2EEENSC_ILi1EEESE_EEEEENSB_IJNSC_ILi64EEENSC_ILi128EEENSB_IJNSC_ILi32EEEEEEEEENS_6half_tESM_NSA_8TiledMMAINSA_8MMA_AtomIJNSA_20SM100_MMA_F16BF16_SSISM_SM_fLi64ELi128ELNSA_4UMMA5MajorE0ELSR_1ELNSQ_7ScaleInE0ELSS_0EEEEEENSA_6LayoutINSB_IJSE_SE_SE_EEENSB_IJNSC_ILi0EEESX_SX_EEEEENSB_IJNSA_10UnderscoreES10_S10_EEEEENS7_6detail27Sm100ImplicitGemmTileTraitsINSA_20SM90_TMA_LOAD_IM2COLENSA_14ComposedLayoutINSA_7SwizzleILi2ELi4ELi3EEENSA_18smem_ptr_flag_bitsILi16EEENSV_INSB_IJNSC_ILi8EEESJ_EEENSB_IJSJ_SE_EEEEEEEvEENS14_INSA_23SM90_TMA_LOAD_MULTICASTENS16_INS17_ILi3ELi4ELi3EEES1A_NSV_INSB_IJSH_S1B_EEENSB_IJSE_SH_EEEEEEEvEEEENS_8epilogue10collective18CollectiveEpilogueINS1P_23Sm100TmaWarpSpecializedILi4ELi2ELi16ELb1ELb0EEEJSL_NSB_IJNSV_ISH_SE_EENSV_ISJ_SE_EEEEESM_NSB_IJNSB_IJlllEEESE_SX_EEESM_S1Y_NS1P_6fusion15FusionCallbacksIS1T_NS1Z_17LinearCombinationISM_fSM_fLNS_15FloatRoundStyleE2EEESL_S1W_JEEENSA_5SM1004TMEM4LOAD26SM100_TMEM_LOAD_16dp256b4xES15_S1F_NSA_17SM75_U32x4_LDSM_NENSA_21SM90_TMA_STORE_IM2COLES1F_NSA_17SM90_U32x4_STSM_NENSA_39AutoVectorizingCopyWithAssumedAlignmentILi128EEEEEEvvEEEEvNT_6ParamsE --------------------------
	.section	.nv.shared._ZN7cutlass13device_kernelINS_4conv6kernel13ConvUniversalINS1_16ConvProblemShapeILNS1_8OperatorE1ELi2EEENS1_10collective14CollectiveConvINS1_47MainloopSm100TmaUmmaWarpSpecializedImplicitGemmILS5_1ELi17ELi2ELi1ELi2EN4cute5tupleIJNSA_1CILi2EEENSC_ILi1EEESE_EEEEENSB_IJNSC_ILi64EEENSC_ILi128EEENSB_IJNSC_ILi32EEEEEEEEENS_6half_tESM_NSA_8TiledMMAINSA_8MMA_AtomIJNSA_20SM100_MMA_F16BF16_SSISM_SM_fLi64ELi128ELNSA_4UMMA5MajorE0ELSR_1ELNSQ_7ScaleInE0ELSS_0EEEEEENSA_6LayoutINSB_IJSE_SE_SE_EEENSB_IJNSC_ILi0EEESX_SX_EEEEENSB_IJNSA_10UnderscoreES10_S10_EEEEENS7_6detail27Sm100ImplicitGemmTileTraitsINSA_20SM90_TMA_LOAD_IM2COLENSA_14ComposedLayoutINSA_7SwizzleILi2ELi4ELi3EEENSA_18smem_ptr_flag_bitsILi16EEENSV_INSB_IJNSC_ILi8EEESJ_EEENSB_IJSJ_SE_EEEEEEEvEENS14_INSA_23SM90_TMA_LOAD_MULTICASTENS16_INS17_ILi3ELi4ELi3EEES1A_NSV_INSB_IJSH_S1B_EEENSB_IJSE_SH_EEEEEEEvEEEENS_8epilogue10collective18CollectiveEpilogueINS1P_23Sm100TmaWarpSpecializedILi4ELi2ELi16ELb1ELb0EEEJSL_NSB_IJNSV_ISH_SE_EENSV_ISJ_SE_EEEEESM_NSB_IJNSB_IJlllEEESE_SX_EEESM_S1Y_NS1P_6fusion15FusionCallbacksIS1T_NS1Z_17LinearCombinationISM_fSM_fLNS_15FloatRoundStyleE2EEESL_S1W_JEEENSA_5SM1004TMEM4LOAD26SM100_TMEM_LOAD_16dp256b4xES15_S1F_NSA_17SM75_U32x4_LDSM_NENSA_21SM90_TMA_STORE_IM2COLES1F_NSA_17SM90_U32x4_STSM_NENSA_39AutoVectorizingCopyWithAssumedAlignmentILi128EEEEEEvvEEEEvNT_6ParamsE,"aw",@nobits
	.sectionflags	@""
	.align	16
	.zero		1024


//--------------------- .nv.shared.reserved.0     --------------------------
	.section	.nv.shared.reserved.0,"aw",@nobits
	.weak		__nv_reservedSMEM_offset_0_alias
	.size		__nv_reservedSMEM_offset_0_alias, 0, 64
	.other		__nv_reservedSMEM_offset_0_alias,@"STO_CUDA_RESERVED_SHARED STV_DEFAULT"
__nv_reservedSMEM_offset_0_alias:
	.zero		0
.nv.shared.reserved.0:
	.zero		64
	.weak		__nv_reservedSMEM_tcgen05_partition
	.type		__nv_reservedSMEM_tcgen05_partition,@object
	.size		__nv_reservedSMEM_tcgen05_partition,(.L_0 - __nv_reservedSMEM_tcgen05_partition)
__nv_reservedSMEM_tcgen05_partition:
	.zero		32
.L_0:


//--------------------- .nv.global                --------------------------
	.section	.nv.global,"aw",@nobits
.nv.global:
	.type		_ZN39_INTERNAL_46983cad_4_k_cu_4e8c669c_32834cute1_E,@object
	.size		_ZN39_INTERNAL_46983cad_4_k_cu_4e8c669c_32834cute1_E,(_ZN39_INTERNAL_46983cad_4_k_cu_4e8c669c_32834cuda3std3__45__cpo6cbeginE - _ZN39_INTERNAL_46983cad_4_k_cu_4e8c669c_32834cute1_E)
_ZN39_INTERNAL_46983cad_4_k_cu_4e8c669c_32834cute1_E:
	.zero		1
	.type		_ZN39_INTERNAL_46983cad_4_k_cu_4e8c669c_32834cuda3std3__45__cpo6cbeginE,@object
	.size		_ZN39_INTERNAL_46983cad_4_k_cu_4e8c669c_32834cuda3std3__45__cpo6cbeginE,(_ZN39_INTERNAL_46983cad_4_k_cu_4e8c669c_32834cuda3std3__48in_placeE - _ZN39_INTERNAL_46983cad_4_k_cu_4e8c669c_32834cuda3std3__45__cpo6cbeginE)
_ZN39_INTERNAL_46983cad_4_k_cu_4e8c669c_32834cuda3std3__45__cpo6cbeginE:
	.zero		1
	.type		_ZN39_INTERNAL_46983cad_4_k_cu_4e8c669c_32834cuda3std3__48in_placeE,@object
	.size		_ZN39_INTERNAL_46983cad_4_k_cu_4e8c669c_32834cuda3std3__48in_placeE,(_ZN39_INTERNAL_46983cad_4_k_cu_4e8c669c_32834cuda3std6ranges3__45__cpo9iter_moveE - _ZN39_INTERNAL_46983cad_4_k_cu_4e8c669c_32834cuda3std3__48in_placeE)
_ZN39_INTERNAL_46983cad_4_k_cu_4e8c669c_32834cuda3std3__48in_placeE:
	.zero		1
	.type		_ZN39_INTERNAL_46983cad_4_k_cu_4e8c669c_32834cuda3std6ranges3__45__cpo9iter_moveE,@object
	.size		_ZN39_INTERNAL_46983cad_4_k_cu_4e8c669c_32834cuda3std6ranges3__45__cpo9iter_moveE,(_ZN39_INTERNAL_46983cad_4_k_cu_4e8c669c_32834cuda3std3__45__cpo5beginE - _ZN39_INTERNAL_46983cad_4_k_cu_4e8c669c_32834cuda3std6ranges3__45__cpo9iter_moveE)
_ZN39_INTERNAL_46983cad_4_k_cu_4e8c669c_32834cuda3std6ranges3__45__cpo9iter_moveE:
	.zero		1
	.type		_ZN39_INTERNAL_46983cad_4_k_cu_4e8c669c_32834cuda3std3__45__cpo5beginE,@object
	.size		_ZN39_INTERNAL_46983cad_4_k_cu_4e8c669c_32834cuda3std3__45__cpo5beginE,(_ZN39_INTERNAL_46983cad_4_k_cu_4e8c669c_32834cuda3std3__441_GLOBAL__N__46983cad_4_k_cu_4e8c669c_32836ignoreE - _ZN39_INTERNAL_46983cad_4_k_cu_4e8c669c_32834cuda3std3__45__cpo5beginE)
_ZN39_INTERNAL_46983cad_4_k_cu_4e8c669c_32834cuda3std3__45__cpo5beginE:
	.zero		1
	.type		_ZN39_INTERNAL_46983cad_4_k_cu_4e8c669c_32834cuda3std3__441_GLOBAL__N__46983cad_4_k_cu_4e8c669c_32836ignoreE,@object
	.size		_ZN39_INTERNAL_46983cad_4_k_cu_4e8c669c_32834cuda3std3__441_GLOBAL__N__46983cad_4_k_cu_4e8c669c_32836ignoreE,(_ZN39_INTERNAL_46983cad_4_k_cu_4e8c669c_32834cute7productE - _ZN39_INTERNAL_46983cad_4_k_cu_4e8c669c_32834cuda3std3__441_GLOBAL__N__46983cad_4_k_cu_4e8c669c_32836ignoreE)
_ZN39_INTERNAL_46983cad_4_k_cu_4e8c669c_32834cuda3std3__441_GLOBAL__N__46983cad_4_k_cu_4e8c669c_32836ignoreE:
	.zero		1
	.type		_ZN39_INTERNAL_46983cad_4_k_cu_4e8c669c_32834cute7productE,@object
	.size		_ZN39_INTERNAL_46983cad_4_k_cu_4e8c669c_32834cute7productE,(_ZN39_INTERNAL_46983cad_4_k_cu_4e8c669c_32834cuda3std3__45__cpo3endE - _ZN39_INTERNAL_46983cad_4_k_cu_4e8c669c_32834cute7productE)
_ZN39_INTERNAL_46983cad_4_k_cu_4e8c669c_32834cute7productE:
	.zero		1
	.type		_ZN39_INTERNAL_46983cad_4_k_cu_4e8c669c_32834cuda3std3__45__cpo3endE,@object
	.size		_ZN39_INTERNAL_46983cad_4_k_cu_4e8c669c_32834cuda3std3__45__cpo3endE,(_ZN39_INTERNAL_46983cad_4_k_cu_4e8c669c_32834cuda3std3__419piecewise_constructE - _ZN39_INTERNAL_46983cad_4_k_cu_4e8c669c_32834cuda3std3__45__cpo3endE)
_ZN39_INTERNAL_46983cad_4_k_cu_4e8c669c_32834cuda3std3__45__cpo3endE:
	.zero		1
	.type		_ZN39_INTERNAL_46983cad_4_k_cu_4e8c669c_32834cuda3std3__419piecewise_constructE,@object
	.size		_ZN39_INTERNAL_46983cad_4_k_cu_4e8c669c_32834cuda3std3__419piecewise_constructE,(_ZN39_INTERNAL_46983cad_4_k_cu_4e8c669c_32834cuda3std3__45__cpo4cendE - _ZN39_INTERNAL_46983cad_4_k_cu_4e8c669c_32834cuda3std3__419piecewise_constructE)
_ZN39_INTERNAL_46983cad_4_k_cu_4e8c669c_32834cuda3std3__419piecewise_constructE:
	.zero		1
	.type		_ZN39_INTERNAL_46983cad_4_k_cu_4e8c669c_32834cuda3std3__45__cpo4cendE,@object
	.size		_ZN39_INTERNAL_46983cad_4_k_cu_4e8c669c_32834cuda3std3__45__cpo4cendE,(_ZN39_INTERNAL_46983cad_4_k_cu_4e8c669c_32834cuda3std6ranges3__45__cpo4swapE - _ZN39_INTERNAL_46983cad_4_k_cu_4e8c669c_32834cuda3std3__45__cpo4cendE)
_ZN39_INTERNAL_46983cad_4_k_cu_4e8c669c_32834cuda3std3__45__cpo4cendE:
	.zero		1
	.type		_ZN39_INTERNAL_46983cad_4_k_cu_4e8c669c_32834cuda3std6ranges3__45__cpo4swapE,@object
	.size		_ZN39_INTERNAL_46983cad_4_k_cu_4e8c669c_32834cuda3std6ranges3__45__cpo4swapE,(.L_10 - _ZN39_INTERNAL_46983cad_4_k_cu_4e8c669c_32834cuda3std6ranges3__45__cpo4swapE)
_ZN39_INTERNAL_46983cad_4_k_cu_4e8c669c_32834cuda3std6ranges3__45__cpo4swapE:
	.zero		1
.L_10:


//--------------------- .nv.constant0._ZN7cutlass13device_kernelINS_4conv6kernel13ConvUniversalINS1_16ConvProblemShapeILNS1_8OperatorE1ELi2EEENS1_10collective14CollectiveConvINS1_47MainloopSm100TmaUmmaWarpSpecializedImplicitGemmILS5_1ELi17ELi2ELi1ELi2EN4cute5tupleIJNSA_1CILi2EEENSC_ILi1EEESE_EEEEENSB_IJNSC_ILi64EEENSC_ILi128EEENSB_IJNSC_ILi32EEEEEEEEENS_6half_tESM_NSA_8TiledMMAINSA_8MMA_AtomIJNSA_20SM100_MMA_F16BF16_SSISM_SM_fLi64ELi128ELNSA_4UMMA5MajorE0ELSR_1ELNSQ_7ScaleInE0ELSS_0EEEEEENSA_6LayoutINSB_IJSE_SE_SE_EEENSB_IJNSC_ILi0EEESX_SX_EEEEENSB_IJNSA_10UnderscoreES10_S10_EEEEENS7_6detail27Sm100ImplicitGemmTileTraitsINSA_20SM90_TMA_LOAD_IM2COLENSA_14ComposedLayoutINSA_7SwizzleILi2ELi4ELi3EEENSA_18smem_ptr_flag_bitsILi16EEENSV_INSB_IJNSC_ILi8EEESJ_EEENSB_IJSJ_SE_EEEEEEEvEENS14_INSA_23SM90_TMA_LOAD_MULTICASTENS16_INS17_ILi3ELi4ELi3EEES1A_NSV_INSB_IJSH_S1B_EEENSB_IJSE_SH_EEEEEEEvEEEENS_8epilogue10collective18CollectiveEpilogueINS1P_23Sm100TmaWarpSpecializedILi4ELi2ELi16ELb1ELb0EEEJSL_NSB_IJNSV_ISH_SE_EENSV_ISJ_SE_EEEEESM_NSB_IJNSB_IJlllEEESE_SX_EEESM_S1Y_NS1P_6fusion15FusionCallbacksIS1T_NS1Z_17LinearCombinationISM_fSM_fLNS_15FloatRoundStyleE2EEESL_S1W_JEEENSA_5SM1004TMEM4LOAD26SM100_TMEM_LOAD_16dp256b4xES15_S1F_NSA_17SM75_U32x4_LDSM_NENSA_21SM90_TMA_STORE_IM2COLES1F_NSA_17SM90_U32x4_STSM_NENSA_39AutoVectorizingCopyWithAssumedAlignmentILi128EEEEEEvvEEEEvNT_6ParamsE --------------------------
	.section	.nv.constant0._ZN7cutlass13device_kernelINS_4conv6kernel13ConvUniversalINS1_16ConvProblemShapeILNS1_8OperatorE1ELi2EEENS1_10collective14CollectiveConvINS1_47MainloopSm100TmaUmmaWarpSpecializedImplicitGemmILS5_1ELi17ELi2ELi1ELi2EN4cute5tupleIJNSA_1CILi2EEENSC_ILi1EEESE_EEEEENSB_IJNSC_ILi64EEENSC_ILi128EEENSB_IJNSC_ILi32EEEEEEEEENS_6half_tESM_NSA_8TiledMMAINSA_8MMA_AtomIJNSA_20SM100_MMA_F16BF16_SSISM_SM_fLi64ELi128ELNSA_4UMMA5MajorE0ELSR_1ELNSQ_7ScaleInE0ELSS_0EEEEEENSA_6LayoutINSB_IJSE_SE_SE_EEENSB_IJNSC_ILi0EEESX_SX_EEEEENSB_IJNSA_10UnderscoreES10_S10_EEEEENS7_6detail27Sm100ImplicitGemmTileTraitsINSA_20SM90_TMA_LOAD_IM2COLENSA_14ComposedLayoutINSA_7SwizzleILi2ELi4ELi3EEENSA_18smem_ptr_flag_bitsILi16EEENSV_INSB_IJNSC_ILi8EEESJ_EEENSB_IJSJ_SE_EEEEEEEvEENS14_INSA_23SM90_TMA_LOAD_MULTICASTENS16_INS17_ILi3ELi4ELi3EEES1A_NSV_INSB_IJSH_S1B_EEENSB_IJSE_SH_EEEEEEEvEEEENS_8epilogue10collective18CollectiveEpilogueINS1P_23Sm100TmaWarpSpecializedILi4ELi2ELi16ELb1ELb0EEEJSL_NSB_IJNSV_ISH_SE_EENSV_ISJ_SE_EEEEESM_NSB_IJNSB_IJlllEEESE_SX_EEESM_S1Y_NS1P_6fusion15FusionCallbacksIS1T_NS1Z_17LinearCombinationISM_fSM_fLNS_15FloatRoundStyleE2EEESL_S1W_JEEENSA_5SM1004TMEM4LOAD26SM100_TMEM_LOAD_16dp256b4xES15_S1F_NSA_17SM75_U32x4_LDSM_NENSA_21SM90_TMA_STORE_IM2COLES1F_NSA_17SM90_U32x4_STSM_NENSA_39AutoVectorizingCopyWithAssumedAlignmentILi128EEEEEEvvEEEEvNT_6ParamsE,"a",@progbits
	.sectionflags	@""
	.align	4
.nv.constant0._ZN7cutlass13device_kernelINS_4conv6kernel13ConvUniversalINS1_16ConvProblemShapeILNS1_8OperatorE1ELi2EEENS1_10collective14CollectiveConvINS1_47MainloopSm100TmaUmmaWarpSpecializedImplicitGemmILS5_1ELi17ELi2ELi1ELi2EN4cute5tupleIJNSA_1CILi2EEENSC_ILi1EEESE_EEEEENSB_IJNSC_ILi64EEENSC_ILi128EEENSB_IJNSC_ILi32EEEEEEEEENS_6half_tESM_NSA_8TiledMMAINSA_8MMA_AtomIJNSA_20SM100_MMA_F16BF16_SSISM_SM_fLi64ELi128ELNSA_4UMMA5MajorE0ELSR_1ELNSQ_7ScaleInE0ELSS_0EEEEEENSA_6LayoutINSB_IJSE_SE_SE_EEENSB_IJNSC_ILi0EEESX_SX_EEEEENSB_IJNSA_10UnderscoreES10_S10_EEEEENS7_6detail27Sm100ImplicitGemmTileTraitsINSA_20SM90_TMA_LOAD_IM2COLENSA_14ComposedLayoutINSA_7SwizzleILi2ELi4ELi3EEENSA_18smem_ptr_flag_bitsILi16EEENSV_INSB_IJNSC_ILi8EEESJ_EEENSB_IJSJ_SE_EEEEEEEvEENS14_INSA_23SM90_TMA_LOAD_MULTICASTENS16_INS17_ILi3ELi4ELi3EEES1A_NSV_INSB_IJSH_S1B_EEENSB_IJSE_SH_EEEEEEEvEEEENS_8epilogue10collective18CollectiveEpilogueINS1P_23Sm100TmaWarpSpecializedILi4ELi2ELi16ELb1ELb0EEEJSL_NSB_IJNSV_ISH_SE_EENSV_ISJ_SE_EEEEESM_NSB_IJNSB_IJlllEEESE_SX_EEESM_S1Y_NS1P_6fusion15FusionCallbacksIS1T_NS1Z_17LinearCombinationISM_fSM_fLNS_15FloatRoundStyleE2EEESL_S1W_JEEENSA_5SM1004TMEM4LOAD26SM100_TMEM_LOAD_16dp256b4xES15_S1F_NSA_17SM75_U32x4_LDSM_NENSA_21SM90_TMA_STORE_IM2COLES1F_NSA_17SM90_U32x4_STSM_NENSA_39AutoVectorizingCopyWithAssumedAlignmentILi128EEEEEEvvEEEEvNT_6ParamsE:
	.zero		2944


//--------------------- SYMBOLS --------------------------

	.type		.nv.reservedSmem.offset0,@object
	.size		.nv.reservedSmem.offset0,0x4
	.type		.nv.reservedSmem.cap,@object
	.size		.nv.reservedSmem.cap,0x4
	.type		__assertfail,@function
